def matmul_kernel(
    a_ptr,
    b_ptr,
    c_ptr,
    M,
    N,
    K,
    stride_am,
    stride_ak,
    stride_bk,
    stride_bn,
    stride_cm,
    stride_cn,
    BLOCK_M: tl.constexpr,
    BLOCK_N: tl.constexpr,
    BLOCK_K: tl.constexpr,
    GROUP_M: tl.constexpr,
):
    pid = tl.program_id(axis=0)
    num_pid_m = tl.cdiv(M, BLOCK_M)
    num_pid_n = tl.cdiv(N, BLOCK_N)
    num_pid_in_group = GROUP_M * num_pid_n
    group_id = pid // num_pid_in_group
    first_pid_m = group_id * GROUP_M
    group_size_m = min(num_pid_m - first_pid_m, GROUP_M)
    pid_m = first_pid_m + ((pid % num_pid_in_group) % group_size_m)
    pid_n = (pid % num_pid_in_group) // group_size_m

    offs_am = (pid_m * BLOCK_M + tl.arange(0, BLOCK_M)) % M
    offs_bn = (pid_n * BLOCK_N + tl.arange(0, BLOCK_N)) % N
    offs_k = tl.arange(0, BLOCK_K)
    a_ptrs = a_ptr + offs_am[:, None] * stride_am + offs_k[None, :] * stride_ak
    b_ptrs = b_ptr + offs_k[:, None] * stride_bk + offs_bn[None, :] * stride_bn

    acc = tl.zeros((BLOCK_M, BLOCK_N), dtype=tl.float32)
    for kk in range(0, tl.cdiv(K, BLOCK_K)):
        a = tl.load(a_ptrs, mask=offs_k[None, :] < K - kk * BLOCK_K, other=0.0)
        b = tl.load(b_ptrs, mask=offs_k[:, None] < K - kk * BLOCK_K, other=0.0)
        acc = tl.dot(a, b, acc)
        a_ptrs += BLOCK_K * stride_ak
        b_ptrs += BLOCK_K * stride_bk

    c = acc.to(c_ptr.dtype.element_ty)
    offs_cm = pid_m * BLOCK_M + tl.arange(0, BLOCK_M)
    offs_cn = pid_n * BLOCK_N + tl.arange(0, BLOCK_N)
    c_ptrs = c_ptr + offs_cm[:, None] * stride_cm + offs_cn[None, :] * stride_cn
    mask = (offs_cm[:, None] < M) & (offs_cn[None, :] < N)
    tl.store(c_ptrs, c, mask=mask)

# config = {"BLOCK_K": 32, "BLOCK_M": 64, "BLOCK_N": 64, "GROUP_M": 8, "arch": "sm_100", "dtype": "fp32", "num_ctas": 1, "num_stages": 4, "num_warps": 4}
# arch = sm_100


// ===== COMPILED SASS (sm_100a) =====

	.target	sm_100a

	.elftype	@"ET_EXEC"


//--------------------- .note.nv.tkinfo           --------------------------
	.section	.note.nv.tkinfo,"",@"SHT_NOTE"
	.sectionflags	@"SHF_NOTE_NV_TKINFO"
	.tkinfo
        /*0018*/ 	.word	0x00000081
        /*0030*/ 	.string	""
        /*0030*/ 	.string	"ptxas-blackwell"
        /*0030*/ 	.string	"Cuda compilation tools, release 12.9, V12.9.86"
        /*0030*/ 	.string	"Build cuda_12.9.r12.9/compiler.36037853_0"
        /*0030*/ 	.string	"-v  -suppress-debug-info  -lineinfo  -arch sm_100a "



//--------------------- .note.nv.cuver            --------------------------
	.section	.note.nv.cuver,"",@"SHT_NOTE"
	.sectionflags	@"SHF_NOTE_NV_CUVER"
        /*0018*/ 	.short	0x0001
        /*001a*/ 	.short	0x0064
        /*001c*/ 	.short	0x0001
        /*001e*/ 	.short	0x0000
        /*0020*/ 	.short	0x0001
        /*0022*/ 	.short	0x0000


//--------------------- .nv.info                  --------------------------
	.section	.nv.info,"",@"SHT_CUDA_INFO"
	.align	4


	//----- nvinfo : EIATTR_REGCOUNT
	.align		4
        /*0000*/ 	.byte	0x04, 0x2f
        /*0002*/ 	.short	(.L_4 - .L_3)
	.align		4
.L_3:
        /*0004*/ 	.word	index@(matmul_kernel)
        /*0008*/ 	.word	0x000000a8


	//----- nvinfo : EIATTR_FRAME_SIZE
	.align		4
.L_4:
        /*000c*/ 	.byte	0x04, 0x11
        /*000e*/ 	.short	(.L_6 - .L_5)
	.align		4
.L_5:
        /*0010*/ 	.word	index@($__internal_2_$__cuda_sm10x_tcgen05_guardrail_trap_unallocated_columns_being_dealloced)
        /*0014*/ 	.word	0x00000000


	//----- nvinfo : EIATTR_FRAME_SIZE
	.align		4
.L_6:
        /*0018*/ 	.byte	0x04, 0x11
        /*001a*/ 	.short	(.L_8 - .L_7)
	.align		4
.L_7:
        /*001c*/ 	.word	index@($__internal_1_$__cuda_sm10x_tcgen05_guardrail_trap_phase_invalid_during_alloc)
        /*0020*/ 	.word	0x00000000


	//----- nvinfo : EIATTR_FRAME_SIZE
	.align		4
.L_8:
        /*0024*/ 	.byte	0x04, 0x11
        /*0026*/ 	.short	(.L_10 - .L_9)
	.align		4
.L_9:
        /*0028*/ 	.word	index@($__internal_0_$__cuda_sm10x_tcgen05_guardrail_trap_col_being_dealloced_not_returned_by_alloc)
        /*002c*/ 	.word	0x00000000


	//----- nvinfo : EIATTR_FRAME_SIZE
	.align		4
.L_10:
        /*0030*/ 	.byte	0x04, 0x11
        /*0032*/ 	.short	(.L_12 - .L_11)
	.align		4
.L_11:
        /*0034*/ 	.word	index@(matmul_kernel)
        /*0038*/ 	.word	0x00000000


	//----- nvinfo : EIATTR_MIN_STACK_SIZE
	.align		4
.L_12:
        /*003c*/ 	.byte	0x04, 0x12
        /*003e*/ 	.short	(.L_14 - .L_13)
	.align		4
.L_13:
        /*0040*/ 	.word	index@(matmul_kernel)
        /*0044*/ 	.word	0x00000000
.L_14:


//--------------------- .nv.info.matmul_kernel    --------------------------
	.section	.nv.info.matmul_kernel,"",@"SHT_CUDA_INFO"
	.sectionflags	@""
	.align	4


	//----- nvinfo : EIATTR_CUDA_API_VERSION
	.align		4
        /*0000*/ 	.byte	0x04, 0x37
        /*0002*/ 	.short	(.L_16 - .L_15)
.L_15:
        /*0004*/ 	.word	0x00000081


	//----- nvinfo : EIATTR_KPARAM_INFO
	.align		4
.L_16:
        /*0008*/ 	.byte	0x04, 0x17
        /*000a*/ 	.short	(.L_18 - .L_17)
.L_17:
        /*000c*/ 	.word	0x00000000
        /*0010*/ 	.short	0x000d
        /*0012*/ 	.short	0x0048
        /*0014*/ 	.byte	0x00, 0xf4, 0x21, 0x00


	//----- nvinfo : EIATTR_KPARAM_INFO
	.align		4
.L_18:
        /*0018*/ 	.byte	0x04, 0x17
        /*001a*/ 	.short	(.L_20 - .L_19)
.L_19:
        /*001c*/ 	.word	0x00000000
        /*0020*/ 	.short	0x000c
        /*0022*/ 	.short	0x0040
        /*0024*/ 	.byte	0x00, 0xf4, 0x21, 0x00


	//----- nvinfo : EIATTR_KPARAM_INFO
	.align		4
.L_20:
        /*0028*/ 	.byte	0x04, 0x17
        /*002a*/ 	.short	(.L_22 - .L_21)
.L_21:
        /*002c*/ 	.word	0x00000000
        /*0030*/ 	.short	0x000b
        /*0032*/ 	.short	0x0038
        /*0034*/ 	.byte	0x00, 0xf0, 0x11, 0x00


	//----- nvinfo : EIATTR_KPARAM_INFO
	.align		4
.L_22:
        /*0038*/ 	.byte	0x04, 0x17
        /*003a*/ 	.short	(.L_24 - .L_23)
.L_23:
        /*003c*/ 	.word	0x00000000
        /*0040*/ 	.short	0x000a
        /*0042*/ 	.short	0x0034
        /*0044*/ 	.byte	0x00, 0xf0, 0x11, 0x00


	//----- nvinfo : EIATTR_KPARAM_INFO
	.align		4
.L_24:
        /*0048*/ 	.byte	0x04, 0x17
        /*004a*/ 	.short	(.L_26 - .L_25)
.L_25:
        /*004c*/ 	.word	0x00000000
        /*0050*/ 	.short	0x0009
        /*0052*/ 	.short	0x0030
        /*0054*/ 	.byte	0x00, 0xf0, 0x11, 0x00


	//----- nvinfo : EIATTR_KPARAM_INFO
	.align		4
.L_26:
        /*0058*/ 	.byte	0x04, 0x17
        /*005a*/ 	.short	(.L_28 - .L_27)
.L_27:
        /*005c*/ 	.word	0x00000000
        /*0060*/ 	.short	0x0008
        /*0062*/ 	.short	0x002c
        /*0064*/ 	.byte	0x00, 0xf0, 0x11, 0x00


	//----- nvinfo : EIATTR_KPARAM_INFO
	.align		4
.L_28:
        /*0068*/ 	.byte	0x04, 0x17
        /*006a*/ 	.short	(.L_30 - .L_29)
.L_29:
        /*006c*/ 	.word	0x00000000
        /*0070*/ 	.short	0x0007
        /*0072*/ 	.short	0x0028
        /*0074*/ 	.byte	0x00, 0xf0, 0x11, 0x00


	//----- nvinfo : EIATTR_KPARAM_INFO
	.align		4
.L_30:
        /*0078*/ 	.byte	0x04, 0x17
        /*007a*/ 	.short	(.L_32 - .L_31)
.L_31:
        /*007c*/ 	.word	0x00000000
        /*0080*/ 	.short	0x0006
        /*0082*/ 	.short	0x0024
        /*0084*/ 	.byte	0x00, 0xf0, 0x11, 0x00


	//----- nvinfo : EIATTR_KPARAM_INFO
	.align		4
.L_32:
        /*0088*/ 	.byte	0x04, 0x17
        /*008a*/ 	.short	(.L_34 - .L_33)
.L_33:
        /*008c*/ 	.word	0x00000000
        /*0090*/ 	.short	0x0005
        /*0092*/ 	.short	0x0020
        /*0094*/ 	.byte	0x00, 0xf0, 0x11, 0x00


	//----- nvinfo : EIATTR_KPARAM_INFO
	.align		4
.L_34:
        /*0098*/ 	.byte	0x04, 0x17
        /*009a*/ 	.short	(.L_36 - .L_35)
.L_35:
        /*009c*/ 	.word	0x00000000
        /*00a0*/ 	.short	0x0004
        /*00a2*/ 	.short	0x001c
        /*00a4*/ 	.byte	0x00, 0xf0, 0x11, 0x00


	//----- nvinfo : EIATTR_KPARAM_INFO
	.align		4
.L_36:
        /*00a8*/ 	.byte	0x04, 0x17
        /*00aa*/ 	.short	(.L_38 - .L_37)
.L_37:
        /*00ac*/ 	.word	0x00000000
        /*00b0*/ 	.short	0x0003
        /*00b2*/ 	.short	0x0018
        /*00b4*/ 	.byte	0x00, 0xf0, 0x11, 0x00


	//----- nvinfo : EIATTR_KPARAM_INFO
	.align		4
.L_38:
        /*00b8*/ 	.byte	0x04, 0x17
        /*00ba*/ 	.short	(.L_40 - .L_39)
.L_39:
        /*00bc*/ 	.word	0x00000000
        /*00c0*/ 	.short	0x0002
        /*00c2*/ 	.short	0x0010
        /*00c4*/ 	.byte	0x00, 0xf4, 0x21, 0x00


	//----- nvinfo : EIATTR_KPARAM_INFO
	.align		4
.L_40:
        /*00c8*/ 	.byte	0x04, 0x17
        /*00ca*/ 	.short	(.L_42 - .L_41)
.L_41:
        /*00cc*/ 	.word	0x00000000
        /*00d0*/ 	.short	0x0001
        /*00d2*/ 	.short	0x0008
        /*00d4*/ 	.byte	0x00, 0xf4, 0x21, 0x00


	//----- nvinfo : EIATTR_KPARAM_INFO
	.align		4
.L_42:
        /*00d8*/ 	.byte	0x04, 0x17
        /*00da*/ 	.short	(.L_44 - .L_43)
.L_43:
        /*00dc*/ 	.word	0x00000000
        /*00e0*/ 	.short	0x0000
        /*00e2*/ 	.short	0x0000
        /*00e4*/ 	.byte	0x00, 0xf4, 0x21, 0x00


	//----- nvinfo : EIATTR_AT_ENTRY_FRAGMENTS
	.align		4
.L_44:
        /*00e8*/ 	.byte	0x04, 0x4f
        /*00ea*/ 	.short	(.L_46 - .L_45)


	//   ....[0]....
.L_45:
        /*00ec*/ 	.word	0x00000004


	//----- nvinfo : EIATTR_RESERVED_SMEM_USED
	.align		4
.L_46:
        /*00f0*/ 	.byte	0x01, 0x41
	.zero		2


	//----- nvinfo : EIATTR_SPARSE_MMA_MASK
	.align		4
        /*00f4*/ 	.byte	0x03, 0x50
        /*00f6*/ 	.short	0x0000


	//----- nvinfo : EIATTR_TCGEN05_1CTA_USED
	.align		4
        /*00f8*/ 	.byte	0x01, 0x51
	.zero		2


	//----- nvinfo : EIATTR_MAXREG_COUNT
	.align		4
        /*00fc*/ 	.byte	0x03, 0x1b
        /*00fe*/ 	.short	0x00ff


	//----- nvinfo : EIATTR_NUM_BARRIERS
	.align		4
        /*0100*/ 	.byte	0x02, 0x4c
        /*0102*/ 	.byte	0x01
	.zero		1


	//----- nvinfo : EIATTR_INT_WARP_WIDE_INSTR_OFFSETS
	.align		4
        /*0104*/ 	.byte	0x04, 0x31
        /*0106*/ 	.short	(.L_48 - .L_47)


	//   ....[0]....
.L_47:
        /*0108*/ 	.word	0x00002080


	//   ....[1]....
        /*010c*/ 	.word	0x000020b0


	//   ....[2]....
        /*0110*/ 	.word	0x000021c0


	//   ....[3]....
        /*0114*/ 	.word	0x000073a0


	//   ....[4]....
        /*0118*/ 	.word	0x000073f0


	//----- nvinfo : EIATTR_COOP_GROUP_MASK_REGIDS
	.align		4
.L_48:
        /*011c*/ 	.byte	0x04, 0x29
        /*011e*/ 	.short	(.L_50 - .L_49)


	//   ....[0]....
.L_49:
        /*0120*/ 	.word	0xffffffff


	//   ....[1]....
        /*0124*/ 	.word	0xffffffff


	//   ....[2]....
        /*0128*/ 	.word	0xffffffff


	//   ....[3]....
        /*012c*/ 	.word	0xffffffff


	//----- nvinfo : EIATTR_COOP_GROUP_INSTR_OFFSETS
	.align		4
.L_50:
        /*0130*/ 	.byte	0x04, 0x28
        /*0132*/ 	.short	(.L_52 - .L_51)


	//   ....[0]....
.L_51:
        /*0134*/ 	.word	0x00000050


	//   ....[1]....
        /*0138*/ 	.word	0x00000310


	//   ....[2]....
        /*013c*/ 	.word	0x00007230


	//   ....[3]....
        /*0140*/ 	.word	0x000074a0


	//----- nvinfo : EIATTR_VRC_CTA_INIT_COUNT
	.align		4
.L_52:
        /*0144*/ 	.byte	0x02, 0x4a
        /*0146*/ 	.byte	0x80
	.zero		1


	//----- nvinfo : EIATTR_MBARRIER_INSTR_OFFSETS
	.align		4
        /*0148*/ 	.byte	0x04, 0x39
        /*014a*/ 	.short	(.L_54 - .L_53)


	//   ....[0]....
.L_53:
        /*014c*/ 	.word	0x00002270
        /*0150*/ 	.word	0x000000ff
        /*0154*/ 	.word	0x00000000
        /*0158*/ 	.short	0x0100
        /*015a*/ 	.byte	0x0c
	.zero		1


	//   ....[1]....
        /*015c*/ 	.word	0x00002290
        /*0160*/ 	.word	0x000000ff
        /*0164*/ 	.word	0x00010008
        /*0168*/ 	.short	0x0100
        /*016a*/ 	.byte	0x0a
	.zero		1


	//   ....[2]....
        /*016c*/ 	.word	0x00005420
        /*0170*/ 	.word	0x000000ff
        /*0174*/ 	.word	0x00000000
        /*0178*/ 	.short	0x010a
        /*017a*/ 	.byte	0x0d
	.zero		1


	//   ....[3]....
        /*017c*/ 	.word	0x00006100
        /*0180*/ 	.word	0x000000ff
        /*0184*/ 	.word	0x00000000
        /*0188*/ 	.short	0x010a
        /*018a*/ 	.byte	0x0c
	.zero		1


	//   ....[4]....
        /*018c*/ 	.word	0x000061f0
        /*0190*/ 	.word	0x000000ff
        /*0194*/ 	.word	0x00010000
        /*0198*/ 	.short	0x0108
        /*019a*/ 	.byte	0x0a
	.zero		1


	//   ....[5]....
        /*019c*/ 	.word	0x00006230
        /*01a0*/ 	.word	0x000000ff
        /*01a4*/ 	.word	0x00010008
        /*01a8*/ 	.short	0x0108
        /*01aa*/ 	.byte	0x0a
	.zero		1


	//   ....[6]....
        /*01ac*/ 	.word	0x000074c0
        /*01b0*/ 	.word	0x000000ff
        /*01b4*/ 	.word	0x00000000
        /*01b8*/ 	.short	0x010a
        /*01ba*/ 	.byte	0x0d
	.zero		1


	//   ....[7]....
        /*01bc*/ 	.word	0x000074f0
        /*01c0*/ 	.word	0x000000ff
        /*01c4*/ 	.word	0x00000000
        /*01c8*/ 	.short	0x010a
        /*01ca*/ 	.byte	0x0c
	.zero		1


	//----- nvinfo : EIATTR_NUM_MBARRIERS
	.align		4
.L_54:
        /*01cc*/ 	.byte	0x03, 0x38
        /*01ce*/ 	.short	0x0002


	//----- nvinfo : EIATTR_EXIT_INSTR_OFFSETS
	.align		4
        /*01d0*/ 	.byte	0x04, 0x1c
        /*01d2*/ 	.short	(.L_56 - .L_55)


	//   ....[0]....
.L_55:
        /*01d4*/ 	.word	0x000074b0


	//----- nvinfo : EIATTR_REQNTID
	.align		4
.L_56:
        /*01d8*/ 	.byte	0x04, 0x10
        /*01da*/ 	.short	(.L_58 - .L_57)
.L_57:
        /*01dc*/ 	.word	0x00000080
        /*01e0*/ 	.word	0x00000001
        /*01e4*/ 	.word	0x00000001


	//----- nvinfo : EIATTR_CRS_STACK_SIZE
	.align		4
.L_58:
        /*01e8*/ 	.byte	0x04, 0x1e
        /*01ea*/ 	.short	(.L_60 - .L_59)
.L_59:
        /*01ec*/ 	.word	0x00000000


	//----- nvinfo : EIATTR_CBANK_PARAM_SIZE
	.align		4
.L_60:
        /*01f0*/ 	.byte	0x03, 0x19
        /*01f2*/ 	.short	0x0050


	//----- nvinfo : EIATTR_PARAM_CBANK
	.align		4
        /*01f4*/ 	.byte	0x04, 0x0a
        /*01f6*/ 	.short	(.L_62 - .L_61)
	.align		4
.L_61:
        /*01f8*/ 	.word	index@(.nv.constant0.matmul_kernel)
        /*01fc*/ 	.short	0x0380
        /*01fe*/ 	.short	0x0050


	//----- nvinfo : EIATTR_SW_WAR
	.align		4
.L_62:
        /*0200*/ 	.byte	0x04, 0x36
        /*0202*/ 	.short	(.L_64 - .L_63)
.L_63:
        /*0204*/ 	.word	0x00000008
.L_64:


//--------------------- .nv.compat                --------------------------
	.section	.nv.compat,"",@"SHT_CUDA_COMPAT_INFO"
	.align	4
        /*0000*/ 	.byte	0x02, 0x02, 0x02, 0x00, 0x02, 0x05, 0x05, 0x00, 0x02, 0x03, 0x00, 0x00, 0x02, 0x06, 0x01, 0x00


//--------------------- .nv.callgraph             --------------------------
	.section	.nv.callgraph,"",@"SHT_CUDA_CALLGRAPH"
	.align	4
	.sectionentsize	8
	.align		4
        /*0000*/ 	.word	0x00000000
	.align		4
        /*0004*/ 	.word	0xffffffff
	.align		4
        /*0008*/ 	.word	0x00000000
	.align		4
        /*000c*/ 	.word	0xfffffffe
	.align		4
        /*0010*/ 	.word	0x00000000
	.align		4
        /*0014*/ 	.word	0xfffffffd
	.align		4
        /*0018*/ 	.word	0x00000000
	.align		4
        /*001c*/ 	.word	0xfffffffc


//--------------------- .text.matmul_kernel       --------------------------
	.section	.text.matmul_kernel,"ax",@progbits
	.align	128
        .global         matmul_kernel
        .type           matmul_kernel,@function
        .size           matmul_kernel,(.L_x_20 - matmul_kernel)
        .other          matmul_kernel,@"STO_CUDA_ENTRY STV_DEFAULT"
matmul_kernel:
.text.matmul_kernel:
[----:B------:R-:W1:Y:S01]  /*0000*/  LDC R1, c[0x0][0x37c] ;  /* 0x0000df00ff017b82 */ /* 0x000e620000000800 */
[----:B------:R-:W2:Y:S02]  /*0010*/  S2R R37, SR_TID.X ;  /* 0x0000000000257919 */ /* 0x000ea40000002100 */
[----:B--2---:R-:W-:-:S13]  /*0020*/  ISETP.GE.U32.AND P1, PT, R37, 0x20, PT ;  /* 0x000000202500780c */ /* 0x004fda0003f26070 */
[----:B------:R-:W-:Y:S05]  /*0030*/  @P1 BRA `(.L_x_0) ;  /* 0x0000000000b81947 */ /* 0x000fea0003800000 */
[----:B------:R-:W2:Y:S01]  /*0040*/  S2UR UR6, SR_CgaCtaId ;  /* 0x00000000000679c3 */ /* 0x000ea20000008800 */
[----:B------:R-:W-:Y:S01]  /*0050*/  NOP ;  /* 0x0000000000007918 */ /* 0x000fe20000000000 */
[----:B------:R-:W-:Y:S02]  /*0060*/  UMOV UR4, 0x40 ;  /* 0x0000004000047882 */ /* 0x000fe40000000000 */
[----:B--2---:R-:W-:-:S09]  /*0070*/  ULEA UR4, UR6, UR4, 0x18 ;  /* 0x0000000406047291 */ /* 0x004fd2000f8ec0ff */
[----:B------:R-:W2:Y:S01]  /*0080*/  LDS.U8 R0, [UR4] ;  /* 0x00000004ff007984 */ /* 0x000ea20008000000 */
[----:B------:R-:W-:Y:S02]  /*0090*/  UMOV UR4, 0x400 ;  /* 0x0000040000047882 */ /* 0x000fe40000000000 */
[----:B------:R-:W-:Y:S01]  /*00a0*/  ULEA UR4, UR6, UR4, 0x18 ;  /* 0x0000000406047291 */ /* 0x000fe2000f8ec0ff */
[----:B--2---:R-:W-:-:S13]  /*00b0*/  ISETP.NE.AND P0, PT, R0, RZ, PT ;  /* 0x000000ff0000720c */ /* 0x004fda0003f05270 */
[----:B------:R-:W-:Y:S05]  /*00c0*/  @P0 BRA `(.L_x_1) ;  /* 0x00000000007c0947 */ /* 0x000fea0003800000 */
[----:B------:R-:W-:-:S13]  /*00d0*/  ELECT P0, URZ, PT ;  /* 0x0000000000ff782f */ /* 0x000fda0003800000 */
[----:B------:R-:W-:Y:S05]  /*00e0*/  @!P0 BRA `(.L_x_2) ;  /* 0x0000000000848947 */ /* 0x000fea0003800000 */
[----:B------:R-:W-:Y:S01]  /*00f0*/  UMOV UR5, 0x2 ;  /* 0x0000000200057882 */ /* 0x000fe20000000000 */
[----:B------:R-:W-:Y:S02]  /*0100*/  IMAD.MOV.U32 R4, RZ, RZ, 0x1 ;  /* 0x00000001ff047424 */ /* 0x000fe400078e00ff */
[----:B------:R-:W-:Y:S02]  /*0110*/  IMAD.MOV.U32 R5, RZ, RZ, 0x3 ;  /* 0x00000003ff057424 */ /* 0x000fe400078e00ff */
[----:B------:R-:W-:Y:S04]  /*0120*/  DEPBAR.LE SB2, 0x36 ;  /* 0x0000ad800000791a */ /* 0x000fe80000000000 */
[----:B------:R-:W2:Y:S02]  /*0130*/  UTCATOMSWS.FIND_AND_SET.ALIGN UP0, UR5, UR5 ;  /* 0x00000005000575e3 */ /* 0x000ea40008000800 */
[----:B--2---:R-:W-:-:S04]  /*0140*/  PLOP3.LUT P0, PT, PT, PT, UP0, 0x80, 0x8 ;  /* 0x000000000008781c */ /* 0x004fc80003f0f008 */
[----:B------:R-:W-:-:S04]  /*0150*/  SEL R0, RZ, 0xffffffff, !P0 ;  /* 0xffffffffff007807 */ /* 0x000fc80004000000 */
[----:B------:R-:W-:Y:S01]  /*0160*/  ISETP.NE.AND P0, PT, R0, RZ, PT ;  /* 0x000000ff0000720c */ /* 0x000fe20003f05270 */
[----:B------:R-:W-:-:S12]  /*0170*/  IMAD.U32 R0, RZ, RZ, UR5 ;  /* 0x00000005ff007e24 */ /* 0x000fd8000f8e00ff */
[----:B------:R-:W-:Y:S05]  /*0180*/  @P0 BRA `(.L_x_3) ;  /* 0x0000000000240947 */ /* 0x000fea0003800000 */
.L_x_4:
[----:B------:R-:W-:Y:S05]  /*0190*/  NANOSLEEP 0x64 ;  /* 0x000000640000795d */ /* 0x000fea0003800000 */
[----:B------:R-:W-:-:S05]  /*01a0*/  UMOV UR5, 0x2 ;  /* 0x0000000200057882 */ /* 0x000fca0000000000 */
[----:B------:R-:W-:Y:S04]  /*01b0*/  DEPBAR.LE SB2, 0x36 ;  /* 0x0000ad800000791a */ /* 0x000fe80000000000 */
[----:B------:R-:W2:Y:S02]  /*01c0*/  UTCATOMSWS.FIND_AND_SET.ALIGN UP0, UR5, UR5 ;  /* 0x00000005000575e3 */ /* 0x000ea40008000800 */
[----:B--2---:R-:W-:-:S04]  /*01d0*/  PLOP3.LUT P0, PT, PT, PT, UP0, 0x80, 0x8 ;  /* 0x000000000008781c */ /* 0x004fc80003f0f008 */
[----:B------:R-:W-:-:S04]  /*01e0*/  SEL R0, RZ, 0xffffffff, !P0 ;  /* 0xffffffffff007807 */ /* 0x000fc80004000000 */
[----:B------:R-:W-:Y:S01]  /*01f0*/  ISETP.NE.AND P0, PT, R0, RZ, PT ;  /* 0x000000ff0000720c */ /* 0x000fe20003f05270 */
[----:B------:R-:W-:-:S12]  /*0200*/  IMAD.U32 R0, RZ, RZ, UR5 ;  /* 0x00000005ff007e24 */ /* 0x000fd8000f8e00ff */
[----:B------:R-:W-:Y:S05]  /*0210*/  @!P0 BRA `(.L_x_4) ;  /* 0xfffffffc00dc8947 */ /* 0x000fea000383ffff */
.L_x_3:
[C---:B------:R-:W-:Y:S01]  /*0220*/  VIADD R3, R0.reuse, 0x10 ;  /* 0x0000001000037836 */ /* 0x040fe20000000000 */
[----:B------:R-:W-:Y:S01]  /*0230*/  UMOV UR5, 0x50 ;  /* 0x0000005000057882 */ /* 0x000fe20000000000 */
[----:B------:R-:W-:Y:S01]  /*0240*/  SHF.L.U32 R2, R5, R0, RZ ;  /* 0x0000000005027219 */ /* 0x000fe200000006ff */
[----:B------:R-:W-:Y:S01]  /*0250*/  ULEA UR5, UR6, UR5, 0x18 ;  /* 0x0000000506057291 */ /* 0x000fe2000f8ec0ff */
[----:B------:R-:W-:Y:S01]  /*0260*/  IMAD.SHL.U32 R0, R0, 0x20, RZ ;  /* 0x0000002000007824 */ /* 0x000fe200078e00ff */
[----:B------:R-:W-:-:S04]  /*0270*/  SHF.L.U32 R3, R4, R3, RZ ;  /* 0x0000000304037219 */ /* 0x000fc800000006ff */
[----:B------:R-:W-:-:S05]  /*0280*/  LOP3.LUT R2, R3, R2, RZ, 0xfc, !PT ;  /* 0x0000000203027212 */ /* 0x000fca00078efcff */
[----:B------:R2:W-:Y:S04]  /*0290*/  ATOMS.OR RZ, [UR5], R2 ;  /* 0x00000002ffff798c */ /* 0x0005e8000b000005 */
[----:B------:R2:W-:Y:S01]  /*02a0*/  STS [UR4], R0 ;  /* 0x00000000ff007988 */ /* 0x0005e20008000804 */
[----:B------:R-:W-:Y:S05]  /*02b0*/  BRA `(.L_x_2) ;  /* 0x0000000000107947 */ /* 0x000fea0003800000 */
.L_x_1:
[----:B------:R-:W-:Y:S01]  /*02c0*/  IMAD.MOV.U32 R0, RZ, RZ, -0x1 ;  /* 0xffffffffff007424 */ /* 0x000fe200078e00ff */
[----:B------:R-:W-:-:S04]  /*02d0*/  MOV R2, 0x300 ;  /* 0x0000030000027802 */ /* 0x000fc80000000f00 */
[----:B------:R2:W-:Y:S03]  /*02e0*/  STS [UR4], R0 ;  /* 0x00000000ff007988 */ /* 0x0005e60008000804 */
[----:B-12---:R-:W-:Y:S05]  /*02f0*/  CALL.REL.NOINC `($__internal_1_$__cuda_sm10x_tcgen05_guardrail_trap_phase_invalid_during_alloc) ;  /* 0x0000007000947944 */ /* 0x006fea0003c00000 */
.L_x_2:
[----:B------:R-:W-:Y:S05]  /*0300*/  WARPSYNC.ALL ;  /* 0x0000000000007948 */ /* 0x000fea0003800000 */
[----:B------:R-:W-:Y:S01]  /*0310*/  NOP ;  /* 0x0000000000007918 */ /* 0x000fe20000000000 */
.L_x_0:
[----:B------:R-:W3:Y:S01]  /*0320*/  LDC.64 R24, c[0x0][0x398] ;  /* 0x0000e600ff187b82 */ /* 0x000ee20000000a00 */
[----:B------:R-:W4:Y:S01]  /*0330*/  S2R R5, SR_CTAID.X ;  /* 0x0000000000057919 */ /* 0x000f220000002500 */
[----:B------:R-:W-:Y:S01]  /*0340*/  UMOV UR10, 0x400 ;  /* 0x00000400000a7882 */ /* 0x000fe20000000000 */
[----:B------:R-:W5:Y:S01]  /*0350*/  LDCU UR4, c[0x0][0x3a4] ;  /* 0x00007480ff0477ac */ /* 0x000f620008000800 */
[----:B------:R-:W-:Y:S01]  /*0360*/  LOP3.LUT R71, R37, 0x40, RZ, 0xc0, !PT ;  /* 0x0000004025477812 */ /* 0x000fe200078ec0ff */
[----:B------:R-:W2:Y:S03]  /*0370*/  LDCU.128 UR16, c[0x0][0x380] ;  /* 0x00007000ff1077ac */ /* 0x000ea60008000c00 */
[----:B------:R-:W1:Y:S01]  /*0380*/  S2UR UR5, SR_CgaCtaId ;  /* 0x00000000000579c3 */ /* 0x000e620000008800 */
[----:B------:R-:W1:Y:S01]  /*0390*/  LDCU UR6, c[0x0][0x3b0] ;  /* 0x00007600ff0677ac */ /* 0x000e620008000800 */
[----:B------:R-:W1:Y:S06]  /*03a0*/  LDCU.64 UR20, c[0x0][0x358] ;  /* 0x00006b00ff1477ac */ /* 0x000e6c0008000a00 */
[----:B------:R-:W2:Y:S01]  /*03b0*/  LDC.64 R78, c[0x0][0x3a8] ;  /* 0x0000ea00ff4e7b82 */ /* 0x000ea20000000a00 */
[----:B------:R-:W-:Y:S01]  /*03c0*/  UMOV UR7, 0x1 ;  /* 0x0000000100077882 */ /* 0x000fe20000000000 */
[----:B--23--:R-:W-:Y:S01]  /*03d0*/  VIADD R0, R25, 0x3f ;  /* 0x0000003f19007836 */ /* 0x00cfe20000000000 */
[----:B------:R-:W-:-:S02]  /*03e0*/  IABS R15, R24 ;  /* 0x00000018000f7213 */ /* 0x000fc40000000000 */
[----:B------:R-:W-:Y:S02]  /*03f0*/  IABS R32, R25 ;  /* 0x0000001900207213 */ /* 0x000fe40000000000 */
[----:B------:R-:W-:Y:S01]  /*0400*/  SHF.R.S32.HI R3, RZ, 0x1f, R0 ;  /* 0x0000001fff037819 */ /* 0x000fe20000011400 */
[----:B-1----:R-:W-:-:S03]  /*0410*/  ULEA UR10, UR5, UR10, 0x18 ;  /* 0x0000000a050a7291 */ /* 0x002fc6000f8ec0ff */
[----:B------:R-:W-:Y:S02]  /*0420*/  LEA.HI R3, R3, R0, RZ, 0x6 ;  /* 0x0000000003037211 */ /* 0x000fe400078f30ff */
[----:B----4-:R-:W-:Y:S02]  /*0430*/  IABS R8, R5 ;  /* 0x0000000500087213 */ /* 0x010fe40000000000 */
[----:B------:R-:W-:-:S05]  /*0440*/  SHF.R.S32.HI R3, RZ, 0x6, R3 ;  /* 0x00000006ff037819 */ /* 0x000fca0000011403 */
[----:B------:R-:W-:-:S05]  /*0450*/  IMAD.SHL.U32 R4, R3, 0x8, RZ ;  /* 0x0000000803047824 */ /* 0x000fca00078e00ff */
[-C--:B------:R-:W-:Y:S02]  /*0460*/  IABS R7, R4.reuse ;  /* 0x0000000400077213 */ /* 0x080fe40000000000 */
[----:B------:R-:W-:Y:S02]  /*0470*/  IABS R10, R4 ;  /* 0x00000004000a7213 */ /* 0x000fe40000000000 */
[----:B------:R-:W1:Y:S08]  /*0480*/  I2F.RP R0, R7 ;  /* 0x0000000700007306 */ /* 0x000e700000209400 */
[----:B-1----:R-:W1:Y:S02]  /*0490*/  MUFU.RCP R0, R0 ;  /* 0x0000000000007308 */ /* 0x002e640000001000 */
[----:B-1----:R-:W-:-:S02]  /*04a0*/  VIADD R2, R0, 0xffffffe ;  /* 0x0ffffffe00027836 */ /* 0x002fc40000000000 */
[----:B------:R-:W-:-:S04]  /*04b0*/  IMAD.MOV R0, RZ, RZ, -R10 ;  /* 0x000000ffff007224 */ /* 0x000fc800078e0a0a */
[----:B------:R1:W2:Y:S02]  /*04c0*/  F2I.FTZ.U32.TRUNC.NTZ R3, R2 ;  /* 0x0000000200037305 */ /* 0x0002a4000021f000 */
[----:B-1----:R-:W-:Y:S02]  /*04d0*/  IMAD.MOV.U32 R2, RZ, RZ, RZ ;  /* 0x000000ffff027224 */ /* 0x002fe400078e00ff */
[----:B--2---:R-:W-:-:S04]  /*04e0*/  IMAD.MOV R6, RZ, RZ, -R3 ;  /* 0x000000ffff067224 */ /* 0x004fc800078e0a03 */
[----:B------:R-:W-:Y:S02]  /*04f0*/  IMAD R9, R6, R7, RZ ;  /* 0x0000000706097224 */ /* 0x000fe400078e02ff */
[----:B------:R-:W-:Y:S02]  /*0500*/  IMAD.MOV.U32 R6, RZ, RZ, R8 ;  /* 0x000000ffff067224 */ /* 0x000fe400078e0008 */
[----:B------:R-:W-:-:S06]  /*0510*/  IMAD.HI.U32 R3, R3, R9, R2 ;  /* 0x0000000903037227 */ /* 0x000fcc00078e0002 */
[----:B------:R-:W-:-:S04]  /*0520*/  IMAD.HI.U32 R3, R3, R6, RZ ;  /* 0x0000000603037227 */ /* 0x000fc800078e00ff */
[----:B------:R-:W-:Y:S01]  /*0530*/  IMAD R0, R3, R0, R6 ;  /* 0x0000000003007224 */ /* 0x000fe200078e0206 */
[----:B------:R-:W-:Y:S04]  /*0540*/  BAR.SYNC.DEFER_BLOCKING 0x0 ;  /* 0x0000000000007b1d */ /* 0x000fe80000010000 */
[----:B------:R-:W-:-:S13]  /*0550*/  ISETP.GT.U32.AND P2, PT, R7, R0, PT ;  /* 0x000000000700720c */ /* 0x000fda0003f44070 */
[----:B------:R-:W-:Y:S02]  /*0560*/  @!P2 IMAD.IADD R0, R0, 0x1, -R7 ;  /* 0x000000010000a824 */ /* 0x000fe400078e0a07 */
[----:B------:R-:W-:Y:S01]  /*0570*/  @!P2 VIADD R3, R3, 0x1 ;  /* 0x000000010303a836 */ /* 0x000fe20000000000 */
[----:B------:R-:W-:Y:S02]  /*0580*/  ISETP.NE.AND P2, PT, R4, RZ, PT ;  /* 0x000000ff0400720c */ /* 0x000fe40003f45270 */
[----:B------:R-:W-:Y:S02]  /*0590*/  ISETP.GE.U32.AND P0, PT, R0, R7, PT ;  /* 0x000000070000720c */ /* 0x000fe40003f06070 */
[----:B------:R-:W-:-:S04]  /*05a0*/  LOP3.LUT R0, R5, R4, RZ, 0x3c, !PT ;  /* 0x0000000405007212 */ /* 0x000fc800078e3cff */
[----:B------:R-:W-:Y:S01]  /*05b0*/  ISETP.GE.AND P3, PT, R0, RZ, PT ;  /* 0x000000ff0000720c */ /* 0x000fe20003f66270 */
[----:B------:R-:W-:-:S06]  /*05c0*/  VIADD R0, R24, 0x3f ;  /* 0x0000003f18007836 */ /* 0x000fcc0000000000 */
[----:B------:R-:W-:-:S04]  /*05d0*/  @P0 VIADD R3, R3, 0x1 ;  /* 0x0000000103030836 */ /* 0x000fc80000000000 */
[----:B------:R-:W-:Y:S01]  /*05e0*/  IMAD.MOV.U32 R2, RZ, RZ, R3 ;  /* 0x000000ffff027224 */ /* 0x000fe200078e0003 */
[----:B------:R-:W-:-:S03]  /*05f0*/  SHF.R.S32.HI R3, RZ, 0x1f, R0 ;  /* 0x0000001fff037819 */ /* 0x000fc60000011400 */
[----:B------:R-:W-:Y:S01]  /*0600*/  @!P3 IMAD.MOV R2, RZ, RZ, -R2 ;  /* 0x000000ffff02b224 */ /* 0x000fe200078e0a02 */
[----:B------:R-:W-:Y:S02]  /*0610*/  @!P2 LOP3.LUT R2, RZ, R4, RZ, 0x33, !PT ;  /* 0x00000004ff02a212 */ /* 0x000fe400078e33ff */
[----:B------:R-:W-:-:S03]  /*0620*/  LEA.HI R3, R3, R0, RZ, 0x6 ;  /* 0x0000000003037211 */ /* 0x000fc600078f30ff */
[----:B------:R-:W-:Y:S02]  /*0630*/  IMAD.SHL.U32 R6, R2, 0x8, RZ ;  /* 0x0000000802067824 */ /* 0x000fe400078e00ff */
[----:B------:R-:W-:-:S03]  /*0640*/  IMAD.MOV R2, RZ, RZ, -R2 ;  /* 0x000000ffff027224 */ /* 0x000fc600078e0a02 */
[----:B------:R-:W-:Y:S01]  /*0650*/  LEA.HI.SX32 R3, R3, -R6, 0x1a ;  /* 0x8000000603037211 */ /* 0x000fe200078fd2ff */
[----:B------:R-:W-:-:S03]  /*0660*/  IMAD R8, R4, R2, R5 ;  /* 0x0000000204087224 */ /* 0x000fc600078e0205 */
[----:B------:R-:W-:-:S04]  /*0670*/  VIMNMX R11, PT, PT, R3, 0x8, PT ;  /* 0x00000008030b7848 */ /* 0x000fc80003fe0100 */
[-C--:B------:R-:W-:Y:S02]  /*0680*/  IABS R7, R11.reuse ;  /* 0x0000000b00077213 */ /* 0x080fe40000000000 */
[----:B------:R-:W-:Y:S02]  /*0690*/  IABS R4, R11 ;  /* 0x0000000b00047213 */ /* 0x000fe40000000000 */
[----:B------:R-:W1:Y:S08]  /*06a0*/  I2F.RP R0, R7 ;  /* 0x0000000700007306 */ /* 0x000e700000209400 */
[----:B-1----:R-:W1:Y:S02]  /*06b0*/  MUFU.RCP R0, R0 ;  /* 0x0000000000007308 */ /* 0x002e640000001000 */
[----:B-1----:R-:W-:-:S02]  /*06c0*/  VIADD R3, R0, 0xffffffe ;  /* 0x0ffffffe00037836 */ /* 0x002fc40000000000 */
[----:B------:R-:W-:-:S04]  /*06d0*/  IMAD.MOV R0, RZ, RZ, -R4 ;  /* 0x000000ffff007224 */ /* 0x000fc800078e0a04 */
[----:B------:R-:W1:Y:S08]  /*06e0*/  I2F.RP R4, R15 ;  /* 0x0000000f00047306 */ /* 0x000e700000209400 */
[----:B------:R-:W2:Y:S08]  /*06f0*/  F2I.FTZ.U32.TRUNC.NTZ R3, R3 ;  /* 0x0000000300037305 */ /* 0x000eb0000021f000 */
[----:B-1----:R-:W1:Y:S01]  /*0700*/  MUFU.RCP R4, R4 ;  /* 0x0000000400047308 */ /* 0x002e620000001000 */
[----:B--2---:R-:W-:-:S04]  /*0710*/  IMAD.MOV R9, RZ, RZ, -R3 ;  /* 0x000000ffff097224 */ /* 0x004fc800078e0a03 */
[----:B------:R-:W-:Y:S01]  /*0720*/  IMAD.MOV.U32 R2, RZ, RZ, R9 ;  /* 0x000000ffff027224 */ /* 0x000fe200078e0009 */
[----:B------:R-:W-:-:S03]  /*0730*/  IABS R9, R8 ;  /* 0x0000000800097213 */ /* 0x000fc60000000000 */
[----:B------:R-:W-:Y:S02]  /*0740*/  IMAD R5, R2, R7, RZ ;  /* 0x0000000702057224 */ /* 0x000fe400078e02ff */
[----:B------:R-:W-:-:S04]  /*0750*/  IMAD.MOV.U32 R2, RZ, RZ, RZ ;  /* 0x000000ffff027224 */ /* 0x000fc800078e00ff */
[----:B------:R-:W-:Y:S02]  /*0760*/  IMAD.HI.U32 R2, R3, R5, R2 ;  /* 0x0000000503027227 */ /* 0x000fe400078e0002 */
[----:B------:R-:W2:Y:S02]  /*0770*/  I2F.RP R5, R32 ;  /* 0x0000002000057306 */ /* 0x000ea40000209400 */
[----:B-1----:R-:W-:Y:S02]  /*0780*/  VIADD R3, R4, 0xffffffe ;  /* 0x0ffffffe04037836 */ /* 0x002fe40000000000 */
[----:B------:R-:W-:-:S04]  /*0790*/  IMAD.HI.U32 R2, R2, R9, RZ ;  /* 0x0000000902027227 */ /* 0x000fc800078e00ff */
[----:B------:R-:W-:Y:S01]  /*07a0*/  IMAD R0, R2, R0, R9 ;  /* 0x0000000002007224 */ /* 0x000fe200078e0209 */
[----:B------:R-:W1:Y:S01]  /*07b0*/  F2I.FTZ.U32.TRUNC.NTZ R3, R3 ;  /* 0x0000000300037305 */ /* 0x000e62000021f000 */
[----:B------:R-:W-:-:S03]  /*07c0*/  SHF.R.U32.HI R9, RZ, 0x5, R37 ;  /* 0x00000005ff097819 */ /* 0x000fc60000011625 */
[----:B------:R-:W-:Y:S02]  /*07d0*/  ISETP.GT.U32.AND P2, PT, R7, R0, PT ;  /* 0x000000000700720c */ /* 0x000fe40003f44070 */
[----:B------:R-:W-:Y:S02]  /*07e0*/  SGXT.U32 R9, R9, 0x2 ;  /* 0x000000020909781a */ /* 0x000fe40000000000 */
[----:B--2---:R-:W2:Y:S09]  /*07f0*/  MUFU.RCP R5, R5 ;  /* 0x0000000500057308 */ /* 0x004eb20000001000 */
[----:B------:R-:W-:-:S02]  /*0800*/  @!P2 IMAD.IADD R0, R0, 0x1, -R7 ;  /* 0x000000010000a824 */ /* 0x000fc400078e0a07 */
[----:B------:R-:W-:Y:S01]  /*0810*/  @!P2 VIADD R2, R2, 0x1 ;  /* 0x000000010202a836 */ /* 0x000fe20000000000 */
[----:B------:R-:W-:Y:S02]  /*0820*/  ISETP.NE.AND P2, PT, R11, RZ, PT ;  /* 0x000000ff0b00720c */ /* 0x000fe40003f45270 */
[----:B------:R-:W-:Y:S01]  /*0830*/  ISETP.GE.U32.AND P0, PT, R0, R7, PT ;  /* 0x000000070000720c */ /* 0x000fe20003f06070 */
[----:B-1----:R-:W-:Y:S01]  /*0840*/  IMAD.MOV R7, RZ, RZ, -R3 ;  /* 0x000000ffff077224 */ /* 0x002fe200078e0a03 */
[----:B------:R-:W-:Y:S01]  /*0850*/  LOP3.LUT R0, R8, R11, RZ, 0x3c, !PT ;  /* 0x0000000b08007212 */ /* 0x000fe200078e3cff */
[----:B--2---:R-:W-:-:S03]  /*0860*/  VIADD R4, R5, 0xffffffe ;  /* 0x0ffffffe05047836 */ /* 0x004fc60000000000 */
[----:B------:R-:W-:Y:S01]  /*0870*/  ISETP.GE.AND P3, PT, R0, RZ, PT ;  /* 0x000000ff0000720c */ /* 0x000fe20003f66270 */
[----:B------:R1:W2:Y:S06]  /*0880*/  F2I.FTZ.U32.TRUNC.NTZ R5, R4 ;  /* 0x0000000400057305 */ /* 0x0002ac000021f000 */
[----:B------:R-:W-:Y:S02]  /*0890*/  @P0 VIADD R2, R2, 0x1 ;  /* 0x0000000102020836 */ /* 0x000fe40000000000 */
[----:B-1----:R-:W-:Y:S02]  /*08a0*/  IMAD.MOV.U32 R4, RZ, RZ, RZ ;  /* 0x000000ffff047224 */ /* 0x002fe400078e00ff */
[----:B------:R-:W-:Y:S01]  /*08b0*/  IMAD.MOV.U32 R36, RZ, RZ, R2 ;  /* 0x000000ffff247224 */ /* 0x000fe200078e0002 */
[----:B------:R-:W-:-:S03]  /*08c0*/  SHF.R.U32.HI R2, RZ, 0x5, R37 ;  /* 0x00000005ff027819 */ /* 0x000fc60000011625 */
[----:B------:R-:W-:Y:S01]  /*08d0*/  @!P3 IMAD.MOV R36, RZ, RZ, -R36 ;  /* 0x000000ffff24b224 */ /* 0x000fe200078e0a24 */
[----:B------:R-:W-:Y:S01]  /*08e0*/  @!P2 LOP3.LUT R36, RZ, R11, RZ, 0x33, !PT ;  /* 0x0000000bff24a212 */ /* 0x000fe200078e33ff */
[----:B--2---:R-:W-:Y:S01]  /*08f0*/  IMAD.MOV R13, RZ, RZ, -R5 ;  /* 0x000000ffff0d7224 */ /* 0x004fe200078e0a05 */
[----:B------:R-:W-:Y:S01]  /*0900*/  R2UR UR8, R2 ;  /* 0x00000000020872ca */ /* 0x000fe200000e0000 */
[----:B------:R-:W-:Y:S02]  /*0910*/  IMAD.SHL.U32 R2, R37, 0x10, RZ ;  /* 0x0000001025027824 */ /* 0x000fe400078e00ff */
[----:B------:R-:W-:Y:S02]  /*0920*/  IMAD.MOV R0, RZ, RZ, -R36 ;  /* 0x000000ffff007224 */ /* 0x000fe400078e0a24 */
[----:B------:R-:W-:Y:S01]  /*0930*/  IMAD.SHL.U32 R36, R36, 0x40, RZ ;  /* 0x0000004024247824 */ /* 0x000fe200078e00ff */
[----:B------:R-:W-:Y:S01]  /*0940*/  LOP3.LUT R14, R2, 0x70, RZ, 0xc0, !PT ;  /* 0x00000070020e7812 */ /* 0x000fe200078ec0ff */
[----:B------:R-:W-:-:S02]  /*0950*/  IMAD R0, R11, R0, R8 ;  /* 0x000000000b007224 */ /* 0x000fc400078e0208 */
[----:B------:R-:W-:Y:S01]  /*0960*/  IMAD.MOV.U32 R8, RZ, RZ, R7 ;  /* 0x000000ffff087224 */ /* 0x000fe200078e0007 */
[----:B------:R-:W-:Y:S01]  /*0970*/  LOP3.LUT R7, R37, 0x3f, RZ, 0xc0, !PT ;  /* 0x0000003f25077812 */ /* 0x000fe200078ec0ff */
[----:B------:R-:W-:Y:S01]  /*0980*/  IMAD.MOV.U32 R2, RZ, RZ, RZ ;  /* 0x000000ffff027224 */ /* 0x000fe200078e00ff */
[----:B------:R-:W-:Y:S01]  /*0990*/  LOP3.LUT R9, R36, R9, RZ, 0xfc, !PT ;  /* 0x0000000924097212 */ /* 0x000fe200078efcff */
[----:B------:R-:W-:Y:S02]  /*09a0*/  IMAD R11, R8, R15, RZ ;  /* 0x0000000f080b7224 */ /* 0x000fe400078e02ff */
[----:B------:R-:W-:Y:S01]  /*09b0*/  IMAD.IADD R0, R6, 0x1, R0 ;  /* 0x0000000106007824 */ /* 0x000fe200078e0200 */
[----:B------:R-:W-:Y:S01]  /*09c0*/  LOP3.LUT R6, R9, 0x8, RZ, 0xfc, !PT ;  /* 0x0000000809067812 */ /* 0x000fe200078efcff */
[----:B------:R-:W-:Y:S01]  /*09d0*/  IMAD.HI.U32 R3, R3, R11, R2 ;  /* 0x0000000b03037227 */ /* 0x000fe200078e0002 */
[----:B------:R-:W-:Y:S02]  /*09e0*/  LOP3.LUT R23, R9, 0x3c, RZ, 0xfc, !PT ;  /* 0x0000003c09177812 */ /* 0x000fe400078efcff */
[----:B------:R-:W-:Y:S01]  /*09f0*/  ISETP.GE.AND P2, PT, R6, RZ, PT ;  /* 0x000000ff0600720c */ /* 0x000fe20003f46270 */
[----:B------:R-:W-:Y:S01]  /*0a00*/  IMAD R11, R13, R32, RZ ;  /* 0x000000200d0b7224 */ /* 0x000fe200078e02ff */
[----:B------:R-:W-:Y:S01]  /*0a10*/  IABS R13, R6 ;  /* 0x00000006000d7213 */ /* 0x000fe20000000000 */
[----:B------:R-:W-:Y:S01]  /*0a20*/  IMAD R2, R0, 0x40, R7 ;  /* 0x0000004000027824 */ /* 0x000fe200078e0207 */
[----:B------:R-:W-:Y:S01]  /*0a30*/  LOP3.LUT R0, R9, 0x4, RZ, 0xfc, !PT ;  /* 0x0000000409007812 */ /* 0x000fe200078efcff */
[----:B------:R-:W-:Y:S01]  /*0a40*/  IMAD R14, R7, 0x80, R14 ;  /* 0x00000080070e7824 */ /* 0x000fe200078e020e */
[----:B------:R-:W-:Y:S01]  /*0a50*/  IABS R7, R9 ;  /* 0x0000000900077213 */ /* 0x000fe20000000000 */
[----:B------:R-:W-:Y:S01]  /*0a60*/  IMAD.HI.U32 R4, R5, R11, R4 ;  /* 0x0000000b05047227 */ /* 0x000fe200078e0004 */
[----:B------:R-:W-:-:S02]  /*0a70*/  IABS R8, R2 ;  /* 0x0000000200087213 */ /* 0x000fc40000000000 */
[----:B------:R-:W-:Y:S02]  /*0a80*/  IABS R11, R0 ;  /* 0x00000000000b7213 */ /* 0x000fe40000000000 */
[----:B------:R-:W-:Y:S01]  /*0a90*/  ISETP.GE.AND P0, PT, R0, RZ, PT ;  /* 0x000000ff0000720c */ /* 0x000fe20003f06270 */
[----:B------:R-:W-:Y:S01]  /*0aa0*/  IMAD.HI.U32 R0, R4, R7, RZ ;  /* 0x0000000704007227 */ /* 0x000fe200078e00ff */
[----:B------:R-:W-:Y:S02]  /*0ab0*/  IABS R19, R23 ;  /* 0x0000001700137213 */ /* 0x000fe40000000000 */
[----:B------:R-:W-:Y:S01]  /*0ac0*/  LOP3.LUT R16, R9, 0xc, RZ, 0xfc, !PT ;  /* 0x0000000c09107812 */ /* 0x000fe200078efcff */
[----:B------:R-:W-:Y:S01]  /*0ad0*/  IMAD.HI.U32 R3, R3, R8, RZ ;  /* 0x0000000803037227 */ /* 0x000fe200078e00ff */
[C---:B------:R-:W-:Y:S02]  /*0ae0*/  LOP3.LUT R20, R9.reuse, 0x10, RZ, 0xfc, !PT ;  /* 0x0000001009147812 */ /* 0x040fe400078efcff */
[C---:B------:R-:W-:Y:S01]  /*0af0*/  LOP3.LUT R22, R9.reuse, 0x14, RZ, 0xfc, !PT ;  /* 0x0000001409167812 */ /* 0x040fe200078efcff */
[----:B------:R-:W-:Y:S01]  /*0b00*/  IMAD.MOV R10, RZ, RZ, -R0 ;  /* 0x000000ffff0a7224 */ /* 0x000fe200078e0a00 */
[C---:B------:R-:W-:Y:S01]  /*0b10*/  LOP3.LUT R26, R9.reuse, 0x18, RZ, 0xfc, !PT ;  /* 0x00000018091a7812 */ /* 0x040fe200078efcff */
[----:B------:R-:W-:Y:S01]  /*0b20*/  IMAD.MOV R0, RZ, RZ, -R3 ;  /* 0x000000ffff007224 */ /* 0x000fe200078e0a03 */
[----:B------:R-:W-:Y:S01]  /*0b30*/  IABS R17, R22 ;  /* 0x0000001600117213 */ /* 0x000fe20000000000 */
[----:B------:R-:W-:Y:S01]  /*0b40*/  IMAD R3, R32, R10, R7 ;  /* 0x0000000a20037224 */ /* 0x000fe200078e0207 */
[----:B------:R-:W-:Y:S01]  /*0b50*/  LOP3.LUT R33, R9, 0x1c, RZ, 0xfc, !PT ;  /* 0x0000001c09217812 */ /* 0x000fe200078efcff */
[----:B------:R-:W-:Y:S01]  /*0b60*/  IMAD R0, R15, R0, R8 ;  /* 0x000000000f007224 */ /* 0x000fe200078e0208 */
[----:B------:R-:W-:Y:S01]  /*0b70*/  LOP3.LUT R34, R9, 0x20, RZ, 0xfc, !PT ;  /* 0x0000002009227812 */ /* 0x000fe200078efcff */
[----:B------:R-:W-:Y:S01]  /*0b80*/  IMAD.HI.U32 R5, R4, R11, RZ ;  /* 0x0000000b04057227 */ /* 0x000fe200078e00ff */
[----:B------:R-:W-:-:S02]  /*0b90*/  ISETP.GT.U32.AND P4, PT, R32, R3, PT ;  /* 0x000000032000720c */ /* 0x000fc40003f84070 */
[----:B------:R-:W-:Y:S01]  /*0ba0*/  ISETP.GT.U32.AND P3, PT, R15, R0, PT ;  /* 0x000000000f00720c */ /* 0x000fe20003f64070 */
[C---:B------:R-:W-:Y:S01]  /*0bb0*/  IMAD.HI.U32 R6, R4.reuse, R13, RZ ;  /* 0x0000000d04067227 */ /* 0x040fe200078e00ff */
[C---:B------:R-:W-:Y:S02]  /*0bc0*/  LOP3.LUT R35, R9.reuse, 0x24, RZ, 0xfc, !PT ;  /* 0x0000002409237812 */ /* 0x040fe400078efcff */
[C---:B------:R-:W-:Y:S01]  /*0bd0*/  LOP3.LUT R38, R9.reuse, 0x28, RZ, 0xfc, !PT ;  /* 0x0000002809267812 */ /* 0x040fe200078efcff */
[----:B------:R-:W-:Y:S01]  /*0be0*/  IMAD.HI.U32 R7, R4, R19, RZ ;  /* 0x0000001304077227 */ /* 0x000fe200078e00ff */
[----:B------:R-:W-:Y:S02]  /*0bf0*/  IABS R21, R35 ;  /* 0x0000002300157213 */ /* 0x000fe40000000000 */
[C---:B------:R-:W-:Y:S01]  /*0c00*/  LOP3.LUT R39, R9.reuse, 0x2c, RZ, 0xfc, !PT ;  /* 0x0000002c09277812 */ /* 0x040fe200078efcff */
[----:B------:R-:W-:Y:S01]  /*0c10*/  IMAD.MOV R5, RZ, RZ, -R5 ;  /* 0x000000ffff057224 */ /* 0x000fe200078e0a05 */
[C---:B------:R-:W-:Y:S01]  /*0c20*/  LOP3.LUT R40, R9.reuse, 0x30, RZ, 0xfc, !PT ;  /* 0x0000003009287812 */ /* 0x040fe200078efcff */
[----:B------:R-:W-:Y:S01]  /*0c30*/  IMAD.MOV R6, RZ, RZ, -R6 ;  /* 0x000000ffff067224 */ /* 0x000fe200078e0a06 */
[C---:B------:R-:W-:Y:S01]  /*0c40*/  LOP3.LUT R41, R9.reuse, 0x34, RZ, 0xfc, !PT ;  /* 0x0000003409297812 */ /* 0x040fe200078efcff */
[----:B------:R-:W-:Y:S01]  /*0c50*/  @!P3 IMAD.IADD R0, R0, 0x1, -R15 ;  /* 0x000000010000b824 */ /* 0x000fe200078e0a0f */
[----:B------:R-:W-:Y:S01]  /*0c60*/  LOP3.LUT R28, R9, 0x38, RZ, 0xfc, !PT ;  /* 0x00000038091c7812 */ /* 0x000fe200078efcff */
[----:B------:R-:W-:Y:S01]  /*0c70*/  IMAD.MOV R18, RZ, RZ, -R7 ;  /* 0x000000ffff127224 */ /* 0x000fe200078e0a07 */
[----:B------:R-:W-:Y:S01]  /*0c80*/  IABS R27, R40 ;  /* 0x00000028001b7213 */ /* 0x000fe20000000000 */
[C---:B------:R-:W-:Y:S01]  /*0c90*/  IMAD R5, R32.reuse, R5, R11 ;  /* 0x0000000520057224 */ /* 0x040fe200078e020b */
[----:B------:R-:W-:Y:S01]  /*0ca0*/  ISETP.GT.U32.AND P6, PT, R15, R0, PT ;  /* 0x000000000f00720c */ /* 0x000fe20003fc4070 */
[C---:B------:R-:W-:Y:S01]  /*0cb0*/  IMAD R6, R32.reuse, R6, R13 ;  /* 0x0000000620067224 */ /* 0x040fe200078e020d */
[----:B------:R-:W-:Y:S01]  /*0cc0*/  IABS R11, R16 ;  /* 0x00000010000b7213 */ /* 0x000fe20000000000 */
[C---:B------:R-:W-:Y:S01]  /*0cd0*/  IMAD R18, R32.reuse, R18, R19 ;  /* 0x0000001220127224 */ /* 0x040fe200078e0213 */
[----:B------:R-:W-:Y:S01]  /*0ce0*/  IABS R13, R20 ;  /* 0x00000014000d7213 */ /* 0x000fe20000000000 */
[----:B------:R-:W-:Y:S01]  /*0cf0*/  @!P4 IMAD.IADD R3, R3, 0x1, -R32 ;  /* 0x000000010303c824 */ /* 0x000fe200078e0a20 */
[----:B------:R-:W-:Y:S01]  /*0d00*/  ISETP.GT.U32.AND P3, PT, R32, R5, PT ;  /* 0x000000052000720c */ /* 0x000fe20003f64070 */
[----:B------:R-:W-:Y:S01]  /*0d10*/  IMAD.HI.U32 R7, R4, R11, RZ ;  /* 0x0000000b04077227 */ /* 0x000fe200078e00ff */
[----:B------:R-:W-:-:S02]  /*0d20*/  ISETP.GT.U32.AND P4, PT, R32, R18, PT ;  /* 0x000000122000720c */ /* 0x000fc40003f84070 */
[----:B------:R-:W-:Y:S01]  /*0d30*/  ISETP.GT.U32.AND P5, PT, R32, R3, PT ;  /* 0x000000032000720c */ /* 0x000fe20003fa4070 */
[----:B------:R-:W-:Y:S01]  /*0d40*/  IMAD.HI.U32 R8, R4, R13, RZ ;  /* 0x0000000d04087227 */ /* 0x000fe200078e00ff */
[----:B------:R-:W-:Y:S02]  /*0d50*/  IABS R19, R34 ;  /* 0x0000002200137213 */ /* 0x000fe40000000000 */
[----:B------:R-:W-:Y:S01]  /*0d60*/  IABS R29, R41 ;  /* 0x00000029001d7213 */ /* 0x000fe20000000000 */
[----:B------:R-:W-:Y:S01]  /*0d70*/  @!P6 IMAD.IADD R0, R0, 0x1, -R15 ;  /* 0x000000010000e824 */ /* 0x000fe200078e0a0f */
[C---:B------:R-:W-:Y:S01]  /*0d80*/  ISETP.GT.U32.AND P6, PT, R32.reuse, R6, PT ;  /* 0x000000062000720c */ /* 0x040fe20003fc4070 */
[----:B------:R-:W-:Y:S01]  /*0d90*/  IMAD.MOV R7, RZ, RZ, -R7 ;  /* 0x000000ffff077224 */ /* 0x000fe200078e0a07 */
[----:B------:R-:W-:Y:S01]  /*0da0*/  IABS R15, R26 ;  /* 0x0000001a000f7213 */ /* 0x000fe20000000000 */
[----:B------:R-:W-:Y:S01]  /*0db0*/  IMAD.MOV R8, RZ, RZ, -R8 ;  /* 0x000000ffff087224 */ /* 0x000fe200078e0a08 */
[----:B------:R-:W-:Y:S01]  /*0dc0*/  IABS R31, R28 ;  /* 0x0000001c001f7213 */ /* 0x000fe20000000000 */
[C---:B------:R-:W-:Y:S01]  /*0dd0*/  IMAD R7, R32.reuse, R7, R11 ;  /* 0x0000000720077224 */ /* 0x040fe200078e020b */
[----:B------:R-:W-:Y:S01]  /*0de0*/  LEA.HI R14, R71, R14, RZ, 0x1c ;  /* 0x0000000e470e7211 */ /* 0x000fe200078fe0ff */
[----:B------:R-:W-:-:S02]  /*0df0*/  IMAD R11, R32, R8, R13 ;  /* 0x00000008200b7224 */ /* 0x000fc400078e020d */
[----:B------:R-:W-:Y:S01]  /*0e00*/  @!P4 IMAD.IADD R18, R18, 0x1, -R32 ;  /* 0x000000011212c824 */ /* 0x000fe200078e0a20 */
[----:B------:R-:W-:Y:S01]  /*0e10*/  ISETP.GT.U32.AND P4, PT, R32, R7, PT ;  /* 0x000000072000720c */ /* 0x000fe20003f84070 */
[----:B------:R-:W-:-:S04]  /*0e20*/  IMAD.HI.U32 R10, R4, R17, RZ ;  /* 0x00000011040a7227 */ /* 0x000fc800078e00ff */
[----:B------:R-:W-:Y:S01]  /*0e30*/  @!P6 IMAD.IADD R6, R6, 0x1, -R32 ;  /* 0x000000010606e824 */ /* 0x000fe200078e0a20 */
[----:B------:R-:W-:Y:S01]  /*0e40*/  ISETP.GT.U32.AND P6, PT, R32, R11, PT ;  /* 0x0000000b2000720c */ /* 0x000fe20003fc4070 */
[----:B------:R-:W-:Y:S02]  /*0e50*/  IMAD.MOV R10, RZ, RZ, -R10 ;  /* 0x000000ffff0a7224 */ /* 0x000fe400078e0a0a */
[----:B------:R-:W-:-:S04]  /*0e60*/  IMAD.HI.U32 R8, R4, R15, RZ ;  /* 0x0000000f04087227 */ /* 0x000fc800078e00ff */
[C---:B------:R-:W-:Y:S01]  /*0e70*/  IMAD R13, R32.reuse, R10, R17 ;  /* 0x0000000a200d7224 */ /* 0x040fe200078e0211 */
[----:B------:R-:W-:Y:S01]  /*0e80*/  IABS R17, R33 ;  /* 0x0000002100117213 */ /* 0x000fe20000000000 */
[--C-:B------:R-:W-:Y:S01]  /*0e90*/  @!P4 IMAD.IADD R7, R7, 0x1, -R32.reuse ;  /* 0x000000010707c824 */ /* 0x100fe200078e0a20 */
[C---:B------:R-:W-:Y:S01]  /*0ea0*/  ISETP.GT.U32.AND P4, PT, R32.reuse, R6, PT ;  /* 0x000000062000720c */ /* 0x040fe20003f84070 */
[--C-:B------:R-:W-:Y:S01]  /*0eb0*/  @!P5 IMAD.IADD R3, R3, 0x1, -R32.reuse ;  /* 0x000000010303d824 */ /* 0x100fe200078e0a20 */
[----:B------:R-:W-:Y:S01]  /*0ec0*/  ISETP.GT.U32.AND P5, PT, R32, R18, PT ;  /* 0x000000122000720c */ /* 0x000fe20003fa4070 */
[----:B------:R-:W-:Y:S02]  /*0ed0*/  @!P6 IMAD.IADD R11, R11, 0x1, -R32 ;  /* 0x000000010b0be824 */ /* 0x000fe400078e0a20 */
[----:B------:R-:W-:Y:S02]  /*0ee0*/  IMAD.MOV R12, RZ, RZ, -R8 ;  /* 0x000000ffff0c7224 */ /* 0x000fe400078e0a08 */
[----:B------:R-:W-:Y:S01]  /*0ef0*/  IMAD.HI.U32 R10, R4, R17, RZ ;  /* 0x00000011040a7227 */ /* 0x000fe200078e00ff */
[----:B------:R-:W-:-:S03]  /*0f00*/  ISETP.GT.U32.AND P6, PT, R32, R11, PT ;  /* 0x0000000b2000720c */ /* 0x000fc60003fc4070 */
[----:B------:R-:W-:Y:S02]  /*0f10*/  IMAD.MOV.U32 R8, RZ, RZ, R3 ;  /* 0x000000ffff087224 */ /* 0x000fe400078e0003 */
[C---:B------:R-:W-:Y:S02]  /*0f20*/  IMAD R3, R32.reuse, R12, R15 ;  /* 0x0000000c20037224 */ /* 0x040fe400078e020f */
[----:B------:R-:W-:Y:S02]  /*0f30*/  IMAD.MOV R15, RZ, RZ, -R10 ;  /* 0x000000ffff0f7224 */ /* 0x000fe400078e0a0a */
[--C-:B------:R-:W-:Y:S01]  /*0f40*/  @!P3 IMAD.IADD R5, R5, 0x1, -R32.reuse ;  /* 0x000000010505b824 */ /* 0x100fe200078e0a20 */
[----:B------:R-:W-:Y:S01]  /*0f50*/  ISETP.GE.AND P3, PT, R9, RZ, PT ;  /* 0x000000ff0900720c */ /* 0x000fe20003f66270 */
[----:B------:R-:W-:Y:S02]  /*0f60*/  IMAD R15, R32, R15, R17 ;  /* 0x0000000f200f7224 */ /* 0x000fe400078e0211 */
[--C-:B------:R-:W-:Y:S01]  /*0f70*/  @!P4 IMAD.IADD R6, R6, 0x1, -R32.reuse ;  /* 0x000000010606c824 */ /* 0x100fe200078e0a20 */
[----:B------:R-:W-:Y:S01]  /*0f80*/  ISETP.GT.U32.AND P4, PT, R32, R3, PT ;  /* 0x000000032000720c */ /* 0x000fe20003f84070 */
[--C-:B------:R-:W-:Y:S01]  /*0f90*/  @!P5 IMAD.IADD R18, R18, 0x1, -R32.reuse ;  /* 0x000000011212d824 */ /* 0x100fe200078e0a20 */
[C---:B------:R-:W-:Y:S01]  /*0fa0*/  ISETP.GT.U32.AND P5, PT, R32.reuse, R5, PT ;  /* 0x000000052000720c */ /* 0x040fe20003fa4070 */
[----:B------:R-:W-:Y:S01]  /*0fb0*/  @!P6 IMAD.IADD R11, R11, 0x1, -R32 ;  /* 0x000000010b0be824 */ /* 0x000fe200078e0a20 */
[----:B------:R-:W-:Y:S01]  /*0fc0*/  ISETP.GT.U32.AND P6, PT, R32, R15, PT ;  /* 0x0000000f2000720c */ /* 0x000fe20003fc4070 */
[----:B------:R-:W-:-:S04]  /*0fd0*/  IMAD.HI.U32 R10, R4, R19, RZ ;  /* 0x00000013040a7227 */ /* 0x000fc800078e00ff */
[----:B------:R-:W-:-:S04]  /*0fe0*/  IMAD.HI.U32 R12, R4, R21, RZ ;  /* 0x00000015040c7227 */ /* 0x000fc800078e00ff */
[----:B------:R-:W-:Y:S02]  /*0ff0*/  IMAD.MOV R10, RZ, RZ, -R10 ;  /* 0x000000ffff0a7224 */ /* 0x000fe400078e0a0a */
[----:B------:R-:W-:Y:S02]  /*1000*/  IMAD.MOV R12, RZ, RZ, -R12 ;  /* 0x000000ffff0c7224 */ /* 0x000fe400078e0a0c */
[C---:B------:R-:W-:Y:S02]  /*1010*/  IMAD R17, R32.reuse, R10, R19 ;  /* 0x0000000a20117224 */ /* 0x040fe400078e0213 */
[--C-:B------:R-:W-:Y:S01]  /*1020*/  @!P4 IMAD.IADD R3, R3, 0x1, -R32.reuse ;  /* 0x000000010303c824 */ /* 0x100fe200078e0a20 */
[----:B------:R-:W-:Y:S01]  /*1030*/  ISETP.GE.AND P4, PT, R23, RZ, PT ;  /* 0x000000ff1700720c */ /* 0x000fe20003f86270 */
[C---:B------:R-:W-:Y:S01]  /*1040*/  IMAD R19, R32.reuse, R12, R21 ;  /* 0x0000000c20137224 */ /* 0x040fe200078e0215 */
[----:B------:R-:W-:Y:S01]  /*1050*/  IABS R21, R38 ;  /* 0x0000002600157213 */ /* 0x000fe20000000000 */
[--C-:B------:R-:W-:Y:S01]  /*1060*/  @!P5 IMAD.IADD R5, R5, 0x1, -R32.reuse ;  /* 0x000000010505d824 */ /* 0x100fe200078e0a20 */
[C---:B------:R-:W-:Y:S01]  /*1070*/  ISETP.GT.U32.AND P5, PT, R32.reuse, R13, PT ;  /* 0x0000000d2000720c */ /* 0x040fe20003fa4070 */
[----:B------:R-:W-:Y:S01]  /*1080*/  @!P6 IMAD.IADD R15, R15, 0x1, -R32 ;  /* 0x000000010f0fe824 */ /* 0x000fe200078e0a20 */
[----:B------:R-:W-:Y:S01]  /*1090*/  IABS R23, R39 ;  /* 0x0000002700177213 */ /* 0x000fe20000000000 */
[----:B------:R-:W-:Y:S01]  /*10a0*/  @!P3 IMAD.MOV R8, RZ, RZ, -R8 ;  /* 0x000000ffff08b224 */ /* 0x000fe200078e0a08 */
[----:B------:R-:W-:Y:S01]  /*10b0*/  ISETP.GT.U32.AND P6, PT, R32, R17, PT ;  /* 0x000000112000720c */ /* 0x000fe20003fc4070 */
[----:B------:R-:W-:Y:S01]  /*10c0*/  IMAD.HI.U32 R9, R4, R21, RZ ;  /* 0x0000001504097227 */ /* 0x000fe200078e00ff */
[----:B------:R-:W-:-:S03]  /*10d0*/  ISETP.GT.U32.AND P3, PT, R32, R7, PT ;  /* 0x000000072000720c */ /* 0x000fc60003f64070 */
[----:B------:R-:W-:-:S04]  /*10e0*/  IMAD.HI.U32 R10, R4, R23, RZ ;  /* 0x00000017040a7227 */ /* 0x000fc800078e00ff */
[----:B------:R-:W-:Y:S02]  /*10f0*/  IMAD.MOV R9, RZ, RZ, -R9 ;  /* 0x000000ffff097224 */ /* 0x000fe400078e0a09 */
[----:B------:R-:W-:Y:S02]  /*1100*/  IMAD.MOV R10, RZ, RZ, -R10 ;  /* 0x000000ffff0a7224 */ /* 0x000fe400078e0a0a */
[----:B------:R-:W-:Y:S02]  /*1110*/  IMAD R9, R32, R9, R21 ;  /* 0x0000000920097224 */ /* 0x000fe400078e0215 */
[--C-:B------:R-:W-:Y:S01]  /*1120*/  @!P5 IMAD.IADD R13, R13, 0x1, -R32.reuse ;  /* 0x000000010d0dd824 */ /* 0x100fe200078e0a20 */
[----:B------:R-:W-:Y:S01]  /*1130*/  ISETP.GE.AND P5, PT, R20, RZ, PT ;  /* 0x000000ff1400720c */ /* 0x000fe20003fa6270 */
[C---:B------:R-:W-:Y:S01]  /*1140*/  IMAD R21, R32.reuse, R10, R23 ;  /* 0x0000000a20157224 */ /* 0x040fe200078e0217 */
[----:B------:R-:W1:Y:S01]  /*1150*/  LDS R20, [UR10] ;  /* 0x0000000aff147984 */ /* 0x000e620008000800 */
[----:B------:R-:W-:Y:S01]  /*1160*/  @!P6 IMAD.IADD R17, R17, 0x1, -R32 ;  /* 0x000000011111e824 */ /* 0x000fe200078e0a20 */
[----:B------:R-:W-:Y:S01]  /*1170*/  BAR.SYNC.DEFER_BLOCKING 0x0 ;  /* 0x0000000000007b1d */ /* 0x000fe20000010000 */
[----:B------:R-:W-:Y:S01]  /*1180*/  IMAD.MOV.U32 R10, RZ, RZ, R5 ;  /* 0x000000ffff0a7224 */ /* 0x000fe200078e0005 */
[----:B------:R-:W-:Y:S01]  /*1190*/  ISETP.GT.U32.AND P6, PT, R32, R19, PT ;  /* 0x000000132000720c */ /* 0x000fe20003fc4070 */
[----:B------:R-:W-:Y:S01]  /*11a0*/  IMAD.HI.U32 R12, R4, R27, RZ ;  /* 0x0000001b040c7227 */ /* 0x000fe200078e00ff */
[----:B------:R-:W-:-:S03]  /*11b0*/  SHF.R.U32.HI R5, RZ, 0x6, R37 ;  /* 0x00000006ff057819 */ /* 0x000fc60000011625 */
[----:B------:R-:W-:Y:S01]  /*11c0*/  @!P3 IMAD.IADD R7, R7, 0x1, -R32 ;  /* 0x000000010707b824 */ /* 0x000fe200078e0a20 */
[----:B------:R-:W-:Y:S01]  /*11d0*/  ISETP.GE.AND P3, PT, R16, RZ, PT ;  /* 0x000000ff1000720c */ /* 0x000fe20003f66270 */
[----:B------:R-:W-:Y:S01]  /*11e0*/  @!P0 IMAD.MOV R10, RZ, RZ, -R10 ;  /* 0x000000ffff0a8224 */ /* 0x000fe200078e0a0a */
[----:B------:R-:W-:Y:S01]  /*11f0*/  ISETP.GT.U32.AND P0, PT, R32, R3, PT ;  /* 0x000000032000720c */ /* 0x000fe20003f04070 */
[----:B------:R-:W-:-:S04]  /*1200*/  IMAD.HI.U32 R16, R4, R29, RZ ;  /* 0x0000001d04107227 */ /* 0x000fc800078e00ff */
[----:B------:R-:W-:Y:S02]  /*1210*/  IMAD.MOV R12, RZ, RZ, -R12 ;  /* 0x000000ffff0c7224 */ /* 0x000fe400078e0a0c */
[----:B------:R-:W-:Y:S02]  /*1220*/  IMAD.MOV R16, RZ, RZ, -R16 ;  /* 0x000000ffff107224 */ /* 0x000fe400078e0a10 */
[C---:B------:R-:W-:Y:S02]  /*1230*/  IMAD R23, R32.reuse, R12, R27 ;  /* 0x0000000c20177224 */ /* 0x040fe400078e021b */
[----:B------:R-:W-:Y:S02]  /*1240*/  IMAD.MOV.U32 R12, RZ, RZ, R6 ;  /* 0x000000ffff0c7224 */ /* 0x000fe400078e0006 */
[----:B------:R-:W-:Y:S02]  /*1250*/  IMAD R27, R32, R16, R29 ;  /* 0x00000010201b7224 */ /* 0x000fe400078e021d */
[----:B------:R-:W-:-:S02]  /*1260*/  IMAD.MOV.U32 R30, RZ, RZ, R18 ;  /* 0x000000ffff1e7224 */ /* 0x000fc400078e0012 */
[----:B------:R-:W-:Y:S01]  /*1270*/  @!P6 IMAD.IADD R19, R19, 0x1, -R32 ;  /* 0x000000011313e824 */ /* 0x000fe200078e0a20 */
[C---:B------:R-:W-:Y:S01]  /*1280*/  ISETP.GT.U32.AND P6, PT, R32.reuse, R13, PT ;  /* 0x0000000d2000720c */ /* 0x040fe20003fc4070 */
[----:B------:R-:W-:Y:S02]  /*1290*/  IMAD.MOV.U32 R16, RZ, RZ, R7 ;  /* 0x000000ffff107224 */ /* 0x000fe400078e0007 */
[----:B------:R-:W-:Y:S01]  /*12a0*/  @!P2 IMAD.MOV R12, RZ, RZ, -R12 ;  /* 0x000000ffff0ca224 */ /* 0x000fe200078e0a0c */
[C---:B------:R-:W-:Y:S01]  /*12b0*/  ISETP.GT.U32.AND P2, PT, R32.reuse, R15, PT ;  /* 0x0000000f2000720c */ /* 0x040fe20003f44070 */
[----:B------:R-:W-:Y:S02]  /*12c0*/  IMAD.MOV.U32 R18, RZ, RZ, R11 ;  /* 0x000000ffff127224 */ /* 0x000fe400078e000b */
[----:B------:R-:W-:Y:S01]  /*12d0*/  @!P4 IMAD.MOV R30, RZ, RZ, -R30 ;  /* 0x000000ffff1ec224 */ /* 0x000fe200078e0a1e */
[C---:B------:R-:W-:Y:S01]  /*12e0*/  ISETP.GT.U32.AND P4, PT, R32.reuse, R19, PT ;  /* 0x000000132000720c */ /* 0x040fe20003f84070 */
[----:B------:R-:W-:Y:S01]  /*12f0*/  @!P3 IMAD.MOV R16, RZ, RZ, -R16 ;  /* 0x000000ffff10b224 */ /* 0x000fe200078e0a10 */
[C---:B------:R-:W-:Y:S01]  /*1300*/  ISETP.GT.U32.AND P3, PT, R32.reuse, R17, PT ;  /* 0x000000112000720c */ /* 0x040fe20003f64070 */
[----:B------:R-:W-:Y:S01]  /*1310*/  @!P5 IMAD.MOV R18, RZ, RZ, -R18 ;  /* 0x000000ffff12d224 */ /* 0x000fe200078e0a12 */
[C---:B------:R-:W-:Y:S01]  /*1320*/  ISETP.GT.U32.AND P5, PT, R32.reuse, R9, PT ;  /* 0x000000092000720c */ /* 0x040fe20003fa4070 */
[----:B------:R-:W-:Y:S01]  /*1330*/  @!P0 IMAD.IADD R3, R3, 0x1, -R32 ;  /* 0x0000000103038824 */ /* 0x000fe200078e0a20 */
[----:B------:R-:W-:Y:S01]  /*1340*/  ISETP.GT.U32.AND P0, PT, R32, R23, PT ;  /* 0x000000172000720c */ /* 0x000fe20003f04070 */
[----:B------:R-:W-:Y:S01]  /*1350*/  IMAD.HI.U32 R4, R4, R31, RZ ;  /* 0x0000001f04047227 */ /* 0x000fe200078e00ff */
[----:B-1----:R-:W-:-:S03]  /*1360*/  R2UR UR22, R20 ;  /* 0x00000000141672ca */ /* 0x002fc600000e0000 */
[----:B------:R-:W-:Y:S02]  /*1370*/  IMAD.MOV R4, RZ, RZ, -R4 ;  /* 0x000000ffff047224 */ /* 0x000fe400078e0a04 */
[--C-:B------:R-:W-:Y:S01]  /*1380*/  @!P6 IMAD.IADD R13, R13, 0x1, -R32.reuse ;  /* 0x000000010d0de824 */ /* 0x100fe200078e0a20 */
[C---:B------:R-:W-:Y:S01]  /*1390*/  ISETP.GT.U32.AND P6, PT, R32.reuse, R21, PT ;  /* 0x000000152000720c */ /* 0x040fe20003fc4070 */
[C---:B------:R-:W-:Y:S02]  /*13a0*/  IMAD R29, R32.reuse, R4, R31 ;  /* 0x00000004201d7224 */ /* 0x040fe400078e021f */
[--C-:B------:R-:W-:Y:S01]  /*13b0*/  @!P2 IMAD.IADD R15, R15, 0x1, -R32.reuse ;  /* 0x000000010f0fa824 */ /* 0x100fe200078e0a20 */
[----:B------:R-:W-:Y:S01]  /*13c0*/  ISETP.GT.U32.AND P2, PT, R32, R27, PT ;  /* 0x0000001b2000720c */ /* 0x000fe20003f44070 */
[--C-:B------:R-:W-:Y:S01]  /*13d0*/  @!P3 IMAD.IADD R17, R17, 0x1, -R32.reuse ;  /* 0x000000011111b824 */ /* 0x100fe200078e0a20 */
[----:B------:R-:W-:Y:S01]  /*13e0*/  ISETP.GE.AND P3, PT, R22, RZ, PT ;  /* 0x000000ff1600720c */ /* 0x000fe20003f66270 */
[--C-:B------:R-:W-:Y:S01]  /*13f0*/  @!P4 IMAD.IADD R19, R19, 0x1, -R32.reuse ;  /* 0x000000011313c824 */ /* 0x100fe200078e0a20 */
[----:B------:R-:W-:Y:S01]  /*1400*/  ISETP.GT.U32.AND P4, PT, R32, R29, PT ;  /* 0x0000001d2000720c */ /* 0x000fe20003f84070 */
[--C-:B------:R-:W-:Y:S01]  /*1410*/  @!P5 IMAD.IADD R9, R9, 0x1, -R32.reuse ;  /* 0x000000010909d824 */ /* 0x100fe200078e0a20 */
[----:B------:R-:W-:Y:S01]  /*1420*/  ISETP.GE.AND P5, PT, R26, RZ, PT ;  /* 0x000000ff1a00720c */ /* 0x000fe20003fa6270 */
[--C-:B------:R-:W-:Y:S01]  /*1430*/  @!P0 IMAD.IADD R23, R23, 0x1, -R32.reuse ;  /* 0x0000000117178824 */ /* 0x100fe200078e0a20 */
[----:B------:R-:W-:Y:S01]  /*1440*/  ISETP.GE.AND P0, PT, R34, RZ, PT ;  /* 0x000000ff2200720c */ /* 0x000fe20003f06270 */
[--C-:B------:R-:W-:Y:S01]  /*1450*/  @!P6 IMAD.IADD R21, R21, 0x1, -R32.reuse ;  /* 0x000000011515e824 */ /* 0x100fe200078e0a20 */
[----:B------:R-:W-:Y:S01]  /*1460*/  ISETP.GE.AND P6, PT, R33, RZ, PT ;  /* 0x000000ff2100720c */ /* 0x000fe20003fc6270 */
[----:B------:R-:W-:Y:S01]  /*1470*/  IMAD.MOV.U32 R20, RZ, RZ, R13 ;  /* 0x000000ffff147224 */ /* 0x000fe200078e000d */
[----:B------:R-:W1:Y:S01]  /*1480*/  LDC R4, c[0x0][0x3a0] ;  /* 0x0000e800ff047b82 */ /* 0x000e620000000800 */
[--C-:B------:R-:W-:Y:S01]  /*1490*/  @!P2 IMAD.IADD R27, R27, 0x1, -R32.reuse ;  /* 0x000000011b1ba824 */ /* 0x100fe200078e0a20 */
[----:B------:R-:W-:Y:S01]  /*14a0*/  ISETP.GE.AND P2, PT, R35, RZ, PT ;  /* 0x000000ff2300720c */ /* 0x000fe20003f46270 */
[----:B------:R-:W-:Y:S01]  /*14b0*/  IMAD.MOV.U32 R22, RZ, RZ, R3 ;  /* 0x000000ffff167224 */ /* 0x000fe200078e0003 */
[----:B------:R-:W-:Y:S01]  /*14c0*/  SGXT.U32 R3, R5, 0x1 ;  /* 0x000000010503781a */ /* 0x000fe20000000000 */
[----:B------:R-:W-:Y:S01]  /*14d0*/  @!P4 IMAD.IADD R29, R29, 0x1, -R32 ;  /* 0x000000011d1dc824 */ /* 0x000fe200078e0a20 */
[C---:B------:R-:W-:Y:S01]  /*14e0*/  ISETP.GT.U32.AND P4, PT, R32.reuse, R21, PT ;  /* 0x000000152000720c */ /* 0x040fe20003f84070 */
[----:B------:R-:W-:Y:S01]  /*14f0*/  @!P3 IMAD.MOV R20, RZ, RZ, -R20 ;  /* 0x000000ffff14b224 */ /* 0x000fe200078e0a14 */
[C---:B------:R-:W-:Y:S01]  /*1500*/  ISETP.GT.U32.AND P3, PT, R32.reuse, R9, PT ;  /* 0x000000092000720c */ /* 0x040fe20003f64070 */
[----:B------:R-:W-:Y:S01]  /*1510*/  @!P5 IMAD.MOV R22, RZ, RZ, -R22 ;  /* 0x000000ffff16d224 */ /* 0x000fe200078e0a16 */
[C---:B------:R-:W-:Y:S01]  /*1520*/  ISETP.GT.U32.AND P5, PT, R32.reuse, R23, PT ;  /* 0x000000172000720c */ /* 0x040fe20003fa4070 */
[----:B------:R-:W-:Y:S01]  /*1530*/  @!P0 IMAD.MOV R17, RZ, RZ, -R17 ;  /* 0x000000ffff118224 */ /* 0x000fe200078e0a11 */
[----:B------:R-:W-:Y:S01]  /*1540*/  ISETP.GT.U32.AND P0, PT, R32, R27, PT ;  /* 0x0000001b2000720c */ /* 0x000fe20003f04070 */
[----:B------:R-:W-:Y:S01]  /*1550*/  IMAD.MOV.U32 R26, RZ, RZ, R15 ;  /* 0x000000ffff1a7224 */ /* 0x000fe200078e000f */
[----:B------:R-:W-:Y:S01]  /*1560*/  LOP3.LUT R15, RZ, R25, RZ, 0x33, !PT ;  /* 0x00000019ff0f7212 */ /* 0x000fe200078e33ff */
[----:B------:R-:W-:Y:S01]  /*1570*/  @!P2 IMAD.MOV R19, RZ, RZ, -R19 ;  /* 0x000000ffff13a224 */ /* 0x000fe200078e0a13 */
[----:B------:R-:W-:Y:S01]  /*1580*/  ISETP.GE.AND P2, PT, R38, RZ, PT ;  /* 0x000000ff2600720c */ /* 0x000fe20003f46270 */
[----:B------:R-:W-:Y:S01]  /*1590*/  @!P6 IMAD.MOV R26, RZ, RZ, -R26 ;  /* 0x000000ffff1ae224 */ /* 0x000fe200078e0a1a */
[----:B------:R-:W-:Y:S01]  /*15a0*/  ISETP.GT.U32.AND P6, PT, R32, R29, PT ;  /* 0x0000001d2000720c */ /* 0x000fe20003fc4070 */
[C---:B------:R-:W-:Y:S01]  /*15b0*/  IMAD R5, R3.reuse, R78, RZ ;  /* 0x0000004e03057224 */ /* 0x040fe200078e02ff */
[----:B------:R-:W-:Y:S01]  /*15c0*/  LOP3.LUT R69, R3, 0x8, RZ, 0xfc, !PT ;  /* 0x0000000803457812 */ /* 0x000fe200078efcff */
[--C-:B------:R-:W-:Y:S01]  /*15d0*/  @!P3 IMAD.IADD R9, R9, 0x1, -R32.reuse ;  /* 0x000000010909b824 */ /* 0x100fe200078e0a20 */
[----:B------:R-:W-:Y:S01]  /*15e0*/  ISETP.GE.AND P3, PT, R39, RZ, PT ;  /* 0x000000ff2700720c */ /* 0x000fe20003f66270 */
[--C-:B------:R-:W-:Y:S01]  /*15f0*/  @!P4 IMAD.IADD R21, R21, 0x1, -R32.reuse ;  /* 0x000000011515c824 */ /* 0x100fe200078e0a20 */
[----:B------:R-:W-:Y:S01]  /*1600*/  ISETP.GE.AND P4, PT, R40, RZ, PT ;  /* 0x000000ff2800720c */ /* 0x000fe20003f86270 */
[--C-:B------:R-:W-:Y:S01]  /*1610*/  @!P5 IMAD.IADD R23, R23, 0x1, -R32.reuse ;  /* 0x000000011717d824 */ /* 0x100fe200078e0a20 */
[----:B------:R-:W-:Y:S01]  /*1620*/  ISETP.GE.AND P5, PT, R41, RZ, PT ;  /* 0x000000ff2900720c */ /* 0x000fe20003fa6270 */
[----:B------:R-:W-:Y:S01]  /*1630*/  @!P0 IMAD.IADD R27, R27, 0x1, -R32 ;  /* 0x000000011b1b8824 */ /* 0x000fe200078e0a20 */
[----:B------:R-:W-:Y:S01]  /*1640*/  ISETP.GE.AND P0, PT, R28, RZ, PT ;  /* 0x000000ff1c00720c */ /* 0x000fe20003f06270 */
[----:B------:R-:W-:-:S02]  /*1650*/  IMAD R7, R78, 0x2, R5 ;  /* 0x000000024e077824 */ /* 0x000fc400078e0205 */
[----:B------:R-:W-:Y:S02]  /*1660*/  IMAD.MOV.U32 R28, RZ, RZ, R9 ;  /* 0x000000ffff1c7224 */ /* 0x000fe400078e0009 */
[C---:B------:R-:W-:Y:S02]  /*1670*/  IMAD R9, R78.reuse, 0x2, R7 ;  /* 0x000000024e097824 */ /* 0x040fe400078e0207 */
[----:B------:R-:W-:Y:S01]  /*1680*/  @!P6 IMAD.IADD R29, R29, 0x1, -R32 ;  /* 0x000000011d1de824 */ /* 0x000fe200078e0a20 */
[----:B------:R-:W-:Y:S01]  /*1690*/  ISETP.NE.AND P6, PT, R25, RZ, PT ;  /* 0x000000ff1900720c */ /* 0x000fe20003fc5270 */
[C---:B------:R-:W-:Y:S01]  /*16a0*/  IMAD R11, R78.reuse, 0x2, R9 ;  /* 0x000000024e0b7824 */ /* 0x040fe200078e0209 */
[----:B------:R-:W-:Y:S01]  /*16b0*/  LOP3.LUT R25, R3, 0x4, RZ, 0xfc, !PT ;  /* 0x0000000403197812 */ /* 0x000fe200078efcff */
[----:B------:R-:W-:Y:S01]  /*16c0*/  @!P2 IMAD.MOV R28, RZ, RZ, -R28 ;  /* 0x000000ffff1ca224 */ /* 0x000fe200078e0a1c */
[C---:B------:R-:W-:Y:S01]  /*16d0*/  SEL R32, R15.reuse, R8, !P6 ;  /* 0x000000080f207207 */ /* 0x040fe20007000000 */
        /* <DEDUP_REMOVED lines=8> */
[----:B------:R-:W-:Y:S01]  /*1760*/  IMAD R13, R78, 0x2, R11 ;  /* 0x000000024e0d7824 */ /* 0x000fe200078e020b */
[C---:B------:R-:W-:Y:S01]  /*1770*/  SEL R47, R15.reuse, R20, !P6 ;  /* 0x000000140f2f7207 */ /* 0x040fe20007000000 */
[----:B-1----:R-:W-:Y:S01]  /*1780*/  VIADD R6, R4, 0x1f ;  /* 0x0000001f04067836 */ /* 0x002fe20000000000 */
[----:B------:R-:W-:Y:S01]  /*1790*/  SEL R49, R15, R22, !P6 ;  /* 0x000000160f317207 */ /* 0x000fe20007000000 */
[----:B------:R-:W-:Y:S01]  /*17a0*/  IMAD R43, R43, UR6, RZ ;  /* 0x000000062b2b7c24 */ /* 0x000fe2000f8e02ff */
        /* <DEDUP_REMOVED lines=17> */
[----:B------:R-:W-:Y:S01]  /*18c0*/  IMAD R15, R78, 0x2, R13 ;  /* 0x000000024e0f7824 */ /* 0x000fe200078e020d */
[----:B------:R-:W-:Y:S01]  /*18d0*/  ISETP.GE.AND P3, PT, R2, RZ, PT ;  /* 0x000000ff0200720c */ /* 0x000fe20003f66270 */
[----:B------:R-:W-:Y:S01]  /*18e0*/  IMAD R61, R61, UR6, RZ ;  /* 0x000000063d3d7c24 */ /* 0x000fe2000f8e02ff */
[----:B------:R-:W-:Y:S01]  /*18f0*/  ISETP.NE.AND P2, PT, R24, RZ, PT ;  /* 0x000000ff1800720c */ /* 0x000fe20003f45270 */
[----:B------:R-:W-:Y:S01]  /*1900*/  IMAD R17, R78, 0x2, R15 ;  /* 0x000000024e117824 */ /* 0x000fe200078e020f */
[----:B------:R-:W-:Y:S01]  /*1910*/  ISETP.GT.AND P0, PT, R6, 0x1f, PT ;  /* 0x0000001f0600780c */ /* 0x000fe20003f04270 */
[----:B------:R-:W-:Y:S01]  /*1920*/  IMAD R63, R63, UR6, RZ ;  /* 0x000000063f3f7c24 */ /* 0x000fe2000f8e02ff */
[-C--:B------:R-:W-:Y:S01]  /*1930*/  ISETP.GE.AND P4, PT, R3, R4.reuse, PT ;  /* 0x000000040300720c */ /* 0x080fe20003f86270 */
[C---:B------:R-:W-:Y:S01]  /*1940*/  IMAD R19, R78.reuse, 0x2, R17 ;  /* 0x000000024e137824 */ /* 0x040fe200078e0211 */
[----:B------:R-:W-:Y:S01]  /*1950*/  SEL R40, RZ, 0x4, !P0 ;  /* 0x00000004ff287807 */ /* 0x000fe20004000000 */
[----:B------:R-:W-:Y:S01]  /*1960*/  IMAD R65, R65, UR6, RZ ;  /* 0x0000000641417c24 */ /* 0x000fe2000f8e02ff */
[----:B------:R-:W-:Y:S01]  /*1970*/  LOP3.LUT R23, R3, 0x2, RZ, 0xfc, !PT ;  /* 0x0000000203177812 */ /* 0x000fe200078efcff */
[----:B------:R-:W-:Y:S01]  /*1980*/  IMAD R21, R78, 0x2, R19 ;  /* 0x000000024e157824 */ /* 0x000fe200078e0213 */
[----:B------:R-:W-:Y:S01]  /*1990*/  SEL R8, R40, RZ, !P4 ;  /* 0x000000ff28087207 */ /* 0x000fe20006000000 */
[----:B------:R-:W-:Y:S01]  /*19a0*/  @!P3 IMAD.MOV R0, RZ, RZ, -R0 ;  /* 0x000000ffff00b224 */ /* 0x000fe200078e0a00 */
[----:B------:R-:W-:Y:S01]  /*19b0*/  ISETP.GE.AND P0, PT, R23, R4, PT ;  /* 0x000000041700720c */ /* 0x000fe20003f06270 */
[----:B------:R-:W-:Y:S01]  /*19c0*/  IMAD R27, R78, 0x2, R21 ;  /* 0x000000024e1b7824 */ /* 0x000fe200078e0215 */
[----:B------:R-:W-:Y:S01]  /*19d0*/  @!P2 LOP3.LUT R0, RZ, R24, RZ, 0x33, !PT ;  /* 0x00000018ff00a212 */ /* 0x000fe200078e33ff */
[----:B------:R-:W-:Y:S01]  /*19e0*/  IMAD R67, R67, UR6, RZ ;  /* 0x0000000643437c24 */ /* 0x000fe2000f8e02ff */
[----:B------:R-:W-:Y:S01]  /*19f0*/  ISETP.NE.U32.AND P2, PT, R8, RZ, PT ;  /* 0x000000ff0800720c */ /* 0x000fe20003f45070 */
[----:B------:R-:W-:Y:S01]  /*1a00*/  IMAD R31, R78, 0x2, R27 ;  /* 0x000000024e1f7824 */ /* 0x000fe200078e021b */
[----:B------:R-:W-:Y:S01]  /*1a10*/  SEL R10, R40, RZ, !P0 ;  /* 0x000000ff280a7207 */ /* 0x000fe20004000000 */
[----:B-----5:R-:W-:Y:S01]  /*1a20*/  IMAD R8, R0, UR4, RZ ;  /* 0x0000000400087c24 */ /* 0x020fe2000f8e02ff */
[----:B------:R-:W-:Y:S01]  /*1a30*/  LOP3.LUT R29, R3, 0x6, RZ, 0xfc, !PT ;  /* 0x00000006031d7812 */ /* 0x000fe200078efcff */
[----:B------:R-:W-:Y:S01]  /*1a40*/  IMAD R33, R78, 0x2, R31 ;  /* 0x000000024e217824 */ /* 0x000fe200078e021f */
[-C--:B------:R-:W-:Y:S01]  /*1a50*/  ISETP.GE.AND P3, PT, R25, R4.reuse, PT ;  /* 0x000000041900720c */ /* 0x080fe20003f66270 */
[----:B------:R-:W-:Y:S01]  /*1a60*/  USHF.L.U32 UR4, UR8, 0x15, URZ ;  /* 0x0000001508047899 */ /* 0x000fe200080006ff */
[----:B------:R-:W-:Y:S01]  /*1a70*/  LEA R92, P0, R8, UR16, 0x2 ;  /* 0x00000010085c7c11 */ /* 0x000fe2000f8010ff */
[----:B------:R-:W-:Y:S01]  /*1a80*/  IMAD R35, R78, 0x2, R33 ;  /* 0x000000024e237824 */ /* 0x000fe200078e0221 */
[----:B------:R-:W-:Y:S01]  /*1a90*/  ISETP.GE.AND P4, PT, R29, R4, PT ;  /* 0x000000041d00720c */ /* 0x000fe20003f86270 */
[----:B------:R-:W-:Y:S01]  /*1aa0*/  ULOP3.LUT UR4, UR4, 0x600000, URZ, 0xc0, !UPT ;  /* 0x0060000004047892 */ /* 0x000fe2000f8ec0ff */
[----:B------:R-:W-:Y:S01]  /*1ab0*/  LEA.HI.X.SX32 R18, R8, UR17, 0x2, P0 ;  /* 0x0000001108127c11 */ /* 0x000fe200080f16ff */
[----:B------:R-:W-:Y:S01]  /*1ac0*/  IMAD R39, R78, 0x2, R35 ;  /* 0x000000024e277824 */ /* 0x000fe200078e0223 */
[----:B------:R-:W-:-:S02]  /*1ad0*/  SEL R0, R40, RZ, !P4 ;  /* 0x000000ff28007207 */ /* 0x000fc40006000000 */
[-C--:B------:R-:W-:Y:S01]  /*1ae0*/  LEA R128, P4, R35, R92.reuse, 0x2 ;  /* 0x0000005c23807211 */ /* 0x080fe200078810ff */
[----:B------:R-:W-:Y:S01]  /*1af0*/  IMAD R41, R78, 0x2, R39 ;  /* 0x000000024e297824 */ /* 0x000fe200078e0227 */
[----:B------:R-:W-:Y:S02]  /*1b00*/  LEA R130, P0, R39, R92, 0x2 ;  /* 0x0000005c27827211 */ /* 0x000fe400078010ff */
[-C--:B------:R-:W-:Y:S01]  /*1b10*/  LEA.HI.X.SX32 R129, R35, R18.reuse, 0x2, P4 ;  /* 0x0000001223817211 */ /* 0x080fe200020f16ff */
[----:B------:R-:W-:Y:S01]  /*1b20*/  IMAD R35, R32, UR6, RZ ;  /* 0x0000000620237c24 */ /* 0x000fe2000f8e02ff */
[----:B------:R-:W-:Y:S01]  /*1b30*/  LEA.HI.X.SX32 R131, R39, R18, 0x2, P0 ;  /* 0x0000001227837211 */ /* 0x000fe200000f16ff */
[----:B------:R-:W-:Y:S01]  /*1b40*/  IMAD R39, R34, UR6, RZ ;  /* 0x0000000622277c24 */ /* 0x000fe2000f8e02ff */
[-C--:B------:R-:W-:Y:S02]  /*1b50*/  LEA R80, P0, R5, R92.reuse, 0x2 ;  /* 0x0000005c05507211 */ /* 0x080fe400078010ff */
[----:B------:R-:W-:-:S02]  /*1b60*/  LEA R132, P4, R41, R92, 0x2 ;  /* 0x0000005c29847211 */ /* 0x000fc400078810ff */
[----:B------:R-:W-:Y:S02]  /*1b70*/  LEA.HI.X.SX32 R81, R5, R18, 0x2, P0 ;  /* 0x0000001205517211 */ /* 0x000fe400000f16ff */
[----:B------:R-:W-:Y:S02]  /*1b80*/  LEA R138, P0, R9, R92, 0x2 ;  /* 0x0000005c098a7211 */ /* 0x000fe400078010ff */
[----:B------:R-:W-:Y:S01]  /*1b90*/  LEA.HI.X.SX32 R133, R41, R18, 0x2, P4 ;  /* 0x0000001229857211 */ /* 0x000fe200020f16ff */
[----:B------:R-:W-:Y:S01]  /*1ba0*/  IMAD R41, R78, 0x2, R41 ;  /* 0x000000024e297824 */ /* 0x000fe200078e0229 */
[----:B------:R-:W-:Y:S02]  /*1bb0*/  LEA R98, P4, R7, R92, 0x2 ;  /* 0x0000005c07627211 */ /* 0x000fe400078810ff */
[----:B------:R-:W-:Y:S02]  /*1bc0*/  LEA.HI.X.SX32 R139, R9, R18, 0x2, P0 ;  /* 0x00000012098b7211 */ /* 0x000fe400000f16ff */
[----:B------:R-:W-:-:S02]  /*1bd0*/  LEA R86, P0, R13, R92, 0x2 ;  /* 0x0000005c0d567211 */ /* 0x000fc400078010ff */
[----:B------:R-:W-:Y:S02]  /*1be0*/  LEA.HI.X.SX32 R99, R7, R18, 0x2, P4 ;  /* 0x0000001207637211 */ /* 0x000fe400020f16ff */
[----:B------:R-:W-:Y:S02]  /*1bf0*/  ISETP.NE.U32.AND P6, PT, R10, RZ, PT ;  /* 0x000000ff0a00720c */ /* 0x000fe40003fc5070 */
[----:B------:R-:W-:Y:S02]  /*1c00*/  LEA R84, P4, R11, R92, 0x2 ;  /* 0x0000005c0b547211 */ /* 0x000fe400078810ff */
[----:B------:R-:W-:Y:S02]  /*1c10*/  LEA.HI.X.SX32 R87, R13, R18, 0x2, P0 ;  /* 0x000000120d577211 */ /* 0x000fe400000f16ff */
[----:B------:R-:W-:Y:S02]  /*1c20*/  SEL R12, R40, RZ, !P3 ;  /* 0x000000ff280c7207 */ /* 0x000fe40005800000 */
[----:B------:R-:W-:-:S02]  /*1c30*/  LOP3.LUT R10, R37, 0x1f, RZ, 0xc0, !PT ;  /* 0x0000001f250a7812 */ /* 0x000fc400078ec0ff */
[----:B------:R-:W-:Y:S02]  /*1c40*/  LEA R90, P0, R17, R92, 0x2 ;  /* 0x0000005c115a7211 */ /* 0x000fe400078010ff */
[----:B------:R-:W-:Y:S02]  /*1c50*/  LEA.HI.X.SX32 R85, R11, R18, 0x2, P4 ;  /* 0x000000120b557211 */ /* 0x000fe400020f16ff */
[----:B------:R-:W-:Y:S01]  /*1c60*/  ISETP.NE.U32.AND P5, PT, R12, RZ, PT ;  /* 0x000000ff0c00720c */ /* 0x000fe20003fa5070 */
[----:B------:R-:W-:Y:S01]  /*1c70*/  IMAD R12, R10, R79, RZ ;  /* 0x0000004f0a0c7224 */ /* 0x000fe200078e02ff */
[----:B------:R-:W-:Y:S02]  /*1c80*/  LEA R82, P4, R15, R92, 0x2 ;  /* 0x0000005c0f527211 */ /* 0x000fe400078810ff */
[----:B------:R-:W-:Y:S02]  /*1c90*/  LEA.HI.X.SX32 R91, R17, R18, 0x2, P0 ;  /* 0x00000012115b7211 */ /* 0x000fe400000f16ff */
[----:B------:R-:W-:-:S02]  /*1ca0*/  LEA R136, P0, R21, R92, 0x2 ;  /* 0x0000005c15887211 */ /* 0x000fc400078010ff */
[----:B------:R-:W-:Y:S02]  /*1cb0*/  LEA.HI.X.SX32 R83, R15, R18, 0x2, P4 ;  /* 0x000000120f537211 */ /* 0x000fe400020f16ff */
[----:B------:R-:W-:Y:S02]  /*1cc0*/  LEA R88, P4, R19, R92, 0x2 ;  /* 0x0000005c13587211 */ /* 0x000fe400078810ff */
[-C--:B------:R-:W-:Y:S02]  /*1cd0*/  LEA.HI.X.SX32 R137, R21, R18.reuse, 0x2, P0 ;  /* 0x0000001215897211 */ /* 0x080fe400000f16ff */
[----:B------:R-:W-:Y:S02]  /*1ce0*/  LEA R126, P0, R12, UR18, 0x2 ;  /* 0x000000120c7e7c11 */ /* 0x000fe4000f8010ff */
[----:B------:R-:W-:Y:S02]  /*1cf0*/  LEA.HI.X.SX32 R89, R19, R18, 0x2, P4 ;  /* 0x0000001213597211 */ /* 0x000fe400020f16ff */
[----:B------:R-:W-:-:S02]  /*1d00*/  LEA R134, P4, R41, R92, 0x2 ;  /* 0x0000005c29867211 */ /* 0x000fc400078810ff */
[----:B------:R-:W-:Y:S02]  /*1d10*/  LEA.HI.X.SX32 R16, R12, UR19, 0x2, P0 ;  /* 0x000000130c107c11 */ /* 0x000fe400080f16ff */
[----:B------:R-:W-:Y:S02]  /*1d20*/  LEA R94, P0, R31, R92, 0x2 ;  /* 0x0000005c1f5e7211 */ /* 0x000fe400078010ff */
[----:B------:R-:W-:Y:S01]  /*1d30*/  LEA.HI.X.SX32 R135, R41, R18, 0x2, P4 ;  /* 0x0000001229877211 */ /* 0x000fe200020f16ff */
[----:B------:R-:W-:Y:S01]  /*1d40*/  IMAD R41, R38, UR6, RZ ;  /* 0x0000000626297c24 */ /* 0x000fe2000f8e02ff */
[----:B------:R-:W-:Y:S02]  /*1d50*/  LEA R96, P4, R27, R92, 0x2 ;  /* 0x0000005c1b607211 */ /* 0x000fe400078810ff */
[----:B------:R-:W-:Y:S02]  /*1d60*/  LEA.HI.X.SX32 R95, R31, R18, 0x2, P0 ;  /* 0x000000121f5f7211 */ /* 0x000fe400000f16ff */
[----:B------:R-:W-:-:S02]  /*1d70*/  LEA R92, P0, R33, R92, 0x2 ;  /* 0x0000005c215c7211 */ /* 0x000fc400078010ff */
[-C--:B------:R-:W-:Y:S02]  /*1d80*/  LEA.HI.X.SX32 R97, R27, R18.reuse, 0x2, P4 ;  /* 0x000000121b617211 */ /* 0x080fe400020f16ff */
[----:B------:R-:W-:Y:S02]  /*1d90*/  LEA.HI.X.SX32 R93, R33, R18, 0x2, P0 ;  /* 0x00000012215d7211 */ /* 0x000fe400000f16ff */
[-C--:B------:R-:W-:Y:S02]  /*1da0*/  LEA R100, P0, R35, R126.reuse, 0x2 ;  /* 0x0000007e23647211 */ /* 0x080fe400078010ff */
[----:B------:R-:W-:Y:S02]  /*1db0*/  LEA R102, P4, R39, R126, 0x2 ;  /* 0x0000007e27667211 */ /* 0x000fe400078810ff */
[----:B------:R-:W-:Y:S02]  /*1dc0*/  LEA.HI.X.SX32 R101, R35, R16, 0x2, P0 ;  /* 0x0000001023657211 */ /* 0x000fe400000f16ff */
[----:B------:R-:W-:-:S02]  /*1dd0*/  LEA R104, P0, R41, R126, 0x2 ;  /* 0x0000007e29687211 */ /* 0x000fc400078010ff */
[----:B------:R-:W-:Y:S02]  /*1de0*/  LEA.HI.X.SX32 R103, R39, R16, 0x2, P4 ;  /* 0x0000001027677211 */ /* 0x000fe400020f16ff */
[----:B------:R-:W-:Y:S02]  /*1df0*/  LEA R106, P4, R43, R126, 0x2 ;  /* 0x0000007e2b6a7211 */ /* 0x000fe400078810ff */
[----:B------:R-:W-:Y:S02]  /*1e00*/  LEA.HI.X.SX32 R105, R41, R16, 0x2, P0 ;  /* 0x0000001029697211 */ /* 0x000fe400000f16ff */
        /* <DEDUP_REMOVED lines=22> */
[C---:B------:R-:W-:Y:S02]  /*1f70*/  LEA R126, P4, R67.reuse, R126, 0x2 ;  /* 0x0000007e437e7211 */ /* 0x040fe400078810ff */
[----:B------:R-:W-:Y:S02]  /*1f80*/  ISETP.NE.U32.AND P3, PT, R0, RZ, PT ;  /* 0x000000ff0000720c */ /* 0x000fe40003f65070 */
[----:B------:R-:W-:Y:S02]  /*1f90*/  LEA.HI.X.SX32 R127, R67, R16, 0x2, P4 ;  /* 0x00000010437f7211 */ /* 0x000fe400020f16ff */
[----:B------:R-:W-:Y:S02]  /*1fa0*/  LOP3.LUT R0, R37, 0x7f, RZ, 0xc0, !PT ;  /* 0x0000007f25007812 */ /* 0x000fe400078ec0ff */
[----:B------:R-:W-:-:S02]  /*1fb0*/  ISETP.GE.AND P4, PT, R69, R4, PT ;  /* 0x000000044500720c */ /* 0x000fc40003f86270 */
[----:B------:R-:W-:Y:S02]  /*1fc0*/  LEA.HI.X.SX32 R125, R65, R16, 0x2, P0 ;  /* 0x00000010417d7211 */ /* 0x000fe400000f16ff */
[----:B------:R-:W-:Y:S02]  /*1fd0*/  ISETP.NE.U32.AND P0, PT, R0, RZ, PT ;  /* 0x000000ff0000720c */ /* 0x000fe40003f05070 */
[----:B------:R-:W-:Y:S01]  /*1fe0*/  SEL R18, R40, RZ, !P4 ;  /* 0x000000ff28127207 */ /* 0x000fe20006000000 */
[----:B------:R-:W-:Y:S10]  /*1ff0*/  @P1 BRA `(.L_x_5) ;  /* 0x0000000000181947 */ /* 0x000ff40003800000 */
[----:B------:R-:W-:Y:S01]  /*2000*/  ELECT P4, URZ, PT ;  /* 0x0000000000ff782f */ /* 0x000fe20003880000 */
[----:B------:R-:W-:Y:S01]  /*2010*/  IMAD.MOV.U32 R16, RZ, RZ, 0x1 ;  /* 0x00000001ff107424 */ /* 0x000fe200078e00ff */
[----:B------:R-:W-:Y:S01]  /*2020*/  UMOV UR6, 0x40 ;  /* 0x0000004000067882 */ /* 0x000fe20000000000 */
[----:B------:R-:W-:Y:S01]  /*2030*/  UVIRTCOUNT.DEALLOC.SMPOOL 0x80 ;  /* 0x000000800000784c */ /* 0x000fe20000000000 */
[----:B------:R-:W-:-:S09]  /*2040*/  ULEA UR6, UR5, UR6, 0x18 ;  /* 0x0000000605067291 */ /* 0x000fd2000f8ec0ff */
[----:B------:R1:W-:Y:S03]  /*2050*/  @P4 STS.U8 [UR6], R16 ;  /* 0x00000010ff004988 */ /* 0x0003e60008000006 */
.L_x_5:
[----:B------:R-:W-:Y:S01]  /*2060*/  UIADD3 UR11, UPT, UPT, UR22, UR4, URZ ;  /* 0x00000004160b7290 */ /* 0x000fe2000fffe0ff */
[----:B-1----:R-:W-:Y:S01]  /*2070*/  VIADD R16, R14, UR10 ;  /* 0x0000000a0e107c36 */ /* 0x002fe20008000000 */
[----:B------:R-:W-:Y:S01]  /*2080*/  VOTEU.ALL UP0, P0 ;  /* 0x0000000000ff7886 */ /* 0x000fe20000000000 */
[----:B------:R-:W-:Y:S01]  /*2090*/  UIADD3 UR12, UPT, UPT, UR10, 0x10000, URZ ;  /* 0x000100000a0c7890 */ /* 0x000fe2000fffe0ff */
[----:B------:R-:W-:Y:S01]  /*20a0*/  ISETP.NE.U32.AND P4, PT, R18, RZ, PT ;  /* 0x000000ff1200720c */ /* 0x000fe20003f85070 */
[----:B------:R-:W-:Y:S01]  /*20b0*/  VOTEU.ALL UP1, P0 ;  /* 0x0000000000ff7886 */ /* 0x000fe20000020000 */
[----:B------:R-:W-:Y:S01]  /*20c0*/  LOP3.LUT R71, R3, 0xa, RZ, 0xfc, !PT ;  /* 0x0000000a03477812 */ /* 0x000fe200078efcff */
[----:B------:R-:W-:Y:S01]  /*20d0*/  VIADD R42, R4, 0xffffffe0 ;  /* 0xffffffe0042a7836 */ /* 0x000fe20000000000 */
[----:B------:R-:W-:-:S04]  /*20e0*/  @!UP0 UIADD3 UR14, UPT, UPT, -UR7, 0x100000, URZ ;  /* 0x00100000070e8890 */ /* 0x000fc8000fffe1ff */
[----:B------:R-:W-:Y:S02]  /*20f0*/  @!UP0 USHF.L.U32 UR15, UR14, 0xb, URZ ;  /* 0x0000000b0e0f8899 */ /* 0x000fe400080006ff */
[----:B------:R-:W-:Y:S01]  /*2100*/  @!UP0 USHF.L.U32 UR14, UR14, 0x1, URZ ;  /* 0x000000010e0e8899 */ /* 0x000fe200080006ff */
[----:B------:R-:W-:Y:S01]  /*2110*/  STTM.16dp32bit_t0_t15.x32 tmem[UR11], RZ ;  /* 0x000000ff000079ed */ /* 0x000fe20008a8000b */
[----:B------:R-:W-:Y:S01]  /*2120*/  STTM.16dp32bit_t16_t31.x32 tmem[UR11+0x20], RZ ;  /* 0x000020ff000079ed */ /* 0x000fe20008aa000b */
[----:B------:R-:W1:Y:S01]  /*2130*/  FENCE.VIEW.ASYNC.T ;  /* 0x00000000000073c6 */ /* 0x000e620000000200 */
[----:B------:R-:W-:-:S04]  /*2140*/  @!UP0 UIADD3 UR4, UPT, UPT, -UR7, 0x100000, URZ ;  /* 0x0010000007048890 */ /* 0x000fc8000fffe1ff */
[----:B------:R-:W-:Y:S02]  /*2150*/  @!UP0 USHF.L.U32 UR5, UR4, 0xb, URZ ;  /* 0x0000000b04058899 */ /* 0x000fe400080006ff */
[----:B------:R-:W-:Y:S01]  /*2160*/  @!UP0 USHF.L.U32 UR4, UR4, 0x1, URZ ;  /* 0x0000000104048899 */ /* 0x000fe200080006ff */
[----:B-1----:R-:W-:Y:S01]  /*2170*/  BAR.SYNC.DEFER_BLOCKING 0x0 ;  /* 0x0000000000007b1d */ /* 0x002fe20000010000 */
[----:B------:R-:W-:Y:S01]  /*2180*/  LOP3.LUT R18, R14, 0x10, RZ, 0x3c, !PT ;  /* 0x000000100e127812 */ /* 0x000fe200078e3cff */
[----:B------:R-:W-:Y:S01]  /*2190*/  IMAD.SHL.U32 R79, R79, 0x20, RZ ;  /* 0x000000204f4f7824 */ /* 0x000fe200078e00ff */
[C---:B------:R-:W-:Y:S02]  /*21a0*/  LOP3.LUT R73, R3.reuse, 0xc, RZ, 0xfc, !PT ;  /* 0x0000000c03497812 */ /* 0x040fe400078efcff */
[C---:B------:R-:W-:Y:S01]  /*21b0*/  LOP3.LUT R75, R3.reuse, 0xe, RZ, 0xfc, !PT ;  /* 0x0000000e034b7812 */ /* 0x040fe200078efcff */
[----:B------:R-:W-:Y:S01]  /*21c0*/  VOTEU.ALL UP0, P0 ;  /* 0x0000000000ff7886 */ /* 0x000fe20000000000 */
[----:B------:R-:W-:Y:S01]  /*21d0*/  VIADD R145, R18, UR10 ;  /* 0x0000000a12917c36 */ /* 0x000fe20008000000 */
[----:B------:R-:W-:-:S02]  /*21e0*/  LOP3.LUT R77, R3, 0x10, RZ, 0xfc, !PT ;  /* 0x00000010034d7812 */ /* 0x000fc400078efcff */
[C---:B------:R-:W-:Y:S02]  /*21f0*/  LOP3.LUT R147, R3.reuse, 0x12, RZ, 0xfc, !PT ;  /* 0x0000001203937812 */ /* 0x040fe400078efcff */
[C---:B------:R-:W-:Y:S02]  /*2200*/  LOP3.LUT R151, R3.reuse, 0x14, RZ, 0xfc, !PT ;  /* 0x0000001403977812 */ /* 0x040fe400078efcff */
[C---:B------:R-:W-:Y:S02]  /*2210*/  LOP3.LUT R153, R3.reuse, 0x16, RZ, 0xfc, !PT ;  /* 0x0000001603997812 */ /* 0x040fe400078efcff */
[C---:B------:R-:W-:Y:S02]  /*2220*/  LOP3.LUT R155, R3.reuse, 0x18, RZ, 0xfc, !PT ;  /* 0x00000018039b7812 */ /* 0x040fe400078efcff */
[C---:B------:R-:W-:Y:S02]  /*2230*/  LOP3.LUT R161, R3.reuse, 0x1a, RZ, 0xfc, !PT ;  /* 0x0000001a03a17812 */ /* 0x040fe400078efcff */
[----:B------:R-:W-:-:S02]  /*2240*/  LOP3.LUT R163, R3, 0x1c, RZ, 0xfc, !PT ;  /* 0x0000001c03a37812 */ /* 0x000fc400078efcff */
[----:B------:R-:W-:Y:S01]  /*2250*/  LOP3.LUT R165, R3, 0x1e, RZ, 0xfc, !PT ;  /* 0x0000001e03a57812 */ /* 0x000fe200078efcff */
[----:B------:R-:W1:Y:S02]  /*2260*/  FENCE.VIEW.ASYNC.S ;  /* 0x00000000000073c6 */ /* 0x000e640000000000 */
[----:B-1----:R1:W2:Y:S02]  /*2270*/  @!UP0 SYNCS.EXCH.64 URZ, [UR12], UR14 ;  /* 0x0000000e0cff85b2 */ /* 0x0022a40008000100 */
[----:B--2---:R-:W-:Y:S06]  /*2280*/  BAR.SYNC.DEFER_BLOCKING 0x0 ;  /* 0x0000000000007b1d */ /* 0x004fec0000010000 */
[----:B------:R1:W2:Y:S02]  /*2290*/  @!UP1 SYNCS.EXCH.64 URZ, [UR10+0x10008], UR4 ;  /* 0x010008040aff95b2 */ /* 0x0002a40008000100 */
[----:B------:R-:W-:Y:S01]  /*22a0*/  @!PT LDS RZ, [RZ] ;  /* 0x00000000fffff984 */ /* 0x000fe20000000800 */
[----:B------:R-:W-:Y:S01]  /*22b0*/  @!PT LDS RZ, [RZ] ;  /* 0x00000000fffff984 */ /* 0x000fe20000000800 */
[----:B------:R-:W-:Y:S01]  /*22c0*/  @!PT LDS RZ, [RZ] ;  /* 0x00000000fffff984 */ /* 0x000fe20000000800 */
[----:B--2---:R-:W-:Y:S01]  /*22d0*/  LDGSTS.E [R16], desc[UR20][R80.64], P2 ;  /* 0x0000000050107fae */ /* 0x004fe200091a1014 */
[----:B------:R-:W-:-:S03]  /*22e0*/  ISETP.GE.AND P2, PT, R71, R4, PT ;  /* 0x000000044700720c */ /* 0x000fc60003f46270 */
[----:B------:R-:W-:Y:S01]  /*22f0*/  LDGSTS.E [R16+0x8], desc[UR20][R98.64], P6 ;  /* 0x0000800062107fae */ /* 0x000fe2000b1a1014 */
[-C--:B------:R-:W-:Y:S02]  /*2300*/  ISETP.GE.AND P6, PT, R73, R4.reuse, PT ;  /* 0x000000044900720c */ /* 0x080fe40003fc6270 */
[C---:B------:R-:W-:Y:S01]  /*2310*/  SEL R20, R40.reuse, RZ, !P2 ;  /* 0x000000ff28147207 */ /* 0x040fe20005000000 */
[----:B------:R-:W-:Y:S01]  /*2320*/  LDGSTS.E [R145], desc[UR20][R138.64], P5 ;  /* 0x000000008a917fae */ /* 0x000fe2000a9a1014 */
[-C--:B------:R-:W-:Y:S02]  /*2330*/  ISETP.GE.AND P2, PT, R75, R4.reuse, PT ;  /* 0x000000044b00720c */ /* 0x080fe40003f46270 */
[----:B------:R-:W-:Y:S01]  /*2340*/  SEL R22, R40, RZ, !P6 ;  /* 0x000000ff28167207 */ /* 0x000fe20007000000 */
[----:B------:R-:W-:Y:S01]  /*2350*/  LDGSTS.E [R145+0x8], desc[UR20][R84.64], P3 ;  /* 0x0000800054917fae */ /* 0x000fe200099a1014 */
[----:B------:R-:W-:Y:S02]  /*2360*/  ISETP.NE.U32.AND P5, PT, R20, RZ, PT ;  /* 0x000000ff1400720c */ /* 0x000fe40003fa5070 */
[----:B------:R-:W-:-:S02]  /*2370*/  ISETP.GE.AND P6, PT, R77, R4, PT ;  /* 0x000000044d00720c */ /* 0x000fc40003fc6270 */
[----:B------:R-:W-:Y:S02]  /*2380*/  LOP3.LUT R20, R14, 0x20, RZ, 0x3c, !PT ;  /* 0x000000200e147812 */ /* 0x000fe400078e3cff */
[----:B------:R-:W-:Y:S02]  /*2390*/  SEL R24, R40, RZ, !P2 ;  /* 0x000000ff28187207 */ /* 0x000fe40005000000 */
[----:B------:R-:W-:Y:S01]  /*23a0*/  ISETP.NE.U32.AND P2, PT, R22, RZ, PT ;  /* 0x000000ff1600720c */ /* 0x000fe20003f45070 */
[----:B------:R-:W-:Y:S01]  /*23b0*/  VIADD R149, R20, UR10 ;  /* 0x0000000a14957c36 */ /* 0x000fe20008000000 */
[----:B------:R-:W-:Y:S02]  /*23c0*/  SEL R22, R40, RZ, !P6 ;  /* 0x000000ff28167207 */ /* 0x000fe40007000000 */
[----:B------:R-:W-:Y:S02]  /*23d0*/  ISETP.NE.U32.AND P3, PT, R24, RZ, PT ;  /* 0x000000ff1800720c */ /* 0x000fe40003f65070 */
[----:B------:R-:W-:Y:S01]  /*23e0*/  ISETP.NE.U32.AND P6, PT, R22, RZ, PT ;  /* 0x000000ff1600720c */ /* 0x000fe20003fc5070 */
[----:B------:R-:W-:Y:S01]  /*23f0*/  LDGSTS.E [R149], desc[UR20][R86.64], P4 ;  /* 0x0000000056957fae */ /* 0x000fe2000a1a1014 */
[----:B------:R-:W-:-:S02]  /*2400*/  LOP3.LUT R22, R14, 0x30, RZ, 0x3c, !PT ;  /* 0x000000300e167812 */ /* 0x000fc400078e3cff */
[-C--:B------:R-:W-:Y:S01]  /*2410*/  ISETP.GE.AND P4, PT, R147, R4.reuse, PT ;  /* 0x000000049300720c */ /* 0x080fe20003f86270 */
[----:B------:R-:W-:Y:S01]  /*2420*/  LDGSTS.E [R149+0x8], desc[UR20][R82.64], P5 ;  /* 0x0000800052957fae */ /* 0x000fe2000a9a1014 */
[-C--:B------:R-:W-:Y:S01]  /*2430*/  ISETP.GE.AND P5, PT, R151, R4.reuse, PT ;  /* 0x000000049700720c */ /* 0x080fe20003fa6270 */
[----:B------:R-:W-:Y:S01]  /*2440*/  VIADD R157, R22, UR10 ;  /* 0x0000000a169d7c36 */ /* 0x000fe20008000000 */
[----:B------:R-:W-:Y:S02]  /*2450*/  SEL R24, R40, RZ, !P4 ;  /* 0x000000ff28187207 */ /* 0x000fe40006000000 */
[----:B------:R-:W-:Y:S02]  /*2460*/  ISETP.GE.AND P4, PT, R153, R4, PT ;  /* 0x000000049900720c */ /* 0x000fe40003f86270 */
[----:B------:R-:W-:Y:S01]  /*2470*/  LDGSTS.E [R157], desc[UR20][R90.64], P2 ;  /* 0x000000005a9d7fae */ /* 0x000fe200091a1014 */
[----:B------:R-:W-:Y:S02]  /*2480*/  ISETP.NE.U32.AND P2, PT, R24, RZ, PT ;  /* 0x000000ff1800720c */ /* 0x000fe40003f45070 */
[----:B------:R-:W-:Y:S01]  /*2490*/  LOP3.LUT R24, R14, 0x40, RZ, 0x3c, !PT ;  /* 0x000000400e187812 */ /* 0x000fe200078e3cff */
[----:B------:R-:W-:Y:S01]  /*24a0*/  LDGSTS.E [R157+0x8], desc[UR20][R88.64], P3 ;  /* 0x00008000589d7fae */ /* 0x000fe200099a1014 */
[----:B------:R-:W-:-:S02]  /*24b0*/  SEL R26, R40, RZ, !P5 ;  /* 0x000000ff281a7207 */ /* 0x000fc40006800000 */
[-C--:B------:R-:W-:Y:S01]  /*24c0*/  ISETP.GE.AND P5, PT, R155, R4.reuse, PT ;  /* 0x000000049b00720c */ /* 0x080fe20003fa6270 */
[----:B------:R-:W-:Y:S01]  /*24d0*/  VIADD R159, R24, UR10 ;  /* 0x0000000a189f7c36 */ /* 0x000fe20008000000 */
[----:B------:R-:W-:Y:S02]  /*24e0*/  SEL R28, R40, RZ, !P4 ;  /* 0x000000ff281c7207 */ /* 0x000fe40006000000 */
[----:B------:R-:W-:Y:S02]  /*24f0*/  ISETP.NE.U32.AND P4, PT, R26, RZ, PT ;  /* 0x000000ff1a00720c */ /* 0x000fe40003f85070 */
[----:B------:R-:W-:Y:S01]  /*2500*/  SEL R26, R40, RZ, !P5 ;  /* 0x000000ff281a7207 */ /* 0x000fe20006800000 */
[----:B------:R-:W-:Y:S01]  /*2510*/  LDGSTS.E [R159], desc[UR20][R136.64], P6 ;  /* 0x00000000889f7fae */ /* 0x000fe2000b1a1014 */
[----:B------:R-:W-:Y:S02]  /*2520*/  ISETP.GE.AND P6, PT, R161, R4, PT ;  /* 0x00000004a100720c */ /* 0x000fe40003fc6270 */
[----:B------:R-:W-:Y:S01]  /*2530*/  ISETP.NE.U32.AND P3, PT, R26, RZ, PT ;  /* 0x000000ff1a00720c */ /* 0x000fe20003f65070 */
[----:B------:R-:W-:Y:S01]  /*2540*/  LDGSTS.E [R159+0x8], desc[UR20][R96.64], P2 ;  /* 0x00008000609f7fae */ /* 0x000fe200091a1014 */
[----:B------:R-:W-:-:S02]  /*2550*/  LOP3.LUT R26, R14, 0x50, RZ, 0x3c, !PT ;  /* 0x000000500e1a7812 */ /* 0x000fc400078e3cff */
[-C--:B------:R-:W-:Y:S02]  /*2560*/  ISETP.GE.AND P2, PT, R163, R4.reuse, PT ;  /* 0x00000004a300720c */ /* 0x080fe40003f46270 */
[----:B------:R-:W-:Y:S02]  /*2570*/  SEL R30, R40, RZ, !P6 ;  /* 0x000000ff281e7207 */ /* 0x000fe40007000000 */
[----:B------:R-:W-:Y:S01]  /*2580*/  ISETP.NE.U32.AND P5, PT, R28, RZ, PT ;  /* 0x000000ff1c00720c */ /* 0x000fe20003fa5070 */
[----:B------:R-:W-:Y:S01]  /*2590*/  VIADD R28, R26, UR10 ;  /* 0x0000000a1a1c7c36 */ /* 0x000fe20008000000 */
[----:B------:R-:W-:Y:S02]  /*25a0*/  ISETP.GE.AND P6, PT, R165, R4, PT ;  /* 0x00000004a500720c */ /* 0x000fe40003fc6270 */
[C---:B------:R-:W-:Y:S02]  /*25b0*/  SEL R32, R40.reuse, RZ, !P2 ;  /* 0x000000ff28207207 */ /* 0x040fe40005000000 */
[----:B------:R-:W-:Y:S01]  /*25c0*/  SEL R34, R40, RZ, !P6 ;  /* 0x000000ff28227207 */ /* 0x000fe20007000000 */
[----:B------:R-:W-:Y:S01]  /*25d0*/  LDGSTS.E [R28], desc[UR20][R94.64], P4 ;  /* 0x000000005e1c7fae */ /* 0x000fe2000a1a1014 */
[----:B------:R-:W-:-:S02]  /*25e0*/  ISETP.NE.U32.AND P2, PT, R30, RZ, PT ;  /* 0x000000ff1e00720c */ /* 0x000fc40003f45070 */
[----:B------:R-:W-:Y:S02]  /*25f0*/  ISETP.NE.U32.AND P4, PT, R32, RZ, PT ;  /* 0x000000ff2000720c */ /* 0x000fe40003f85070 */
[----:B------:R-:W-:Y:S01]  /*2600*/  LOP3.LUT R30, R14, 0x60, RZ, 0x3c, !PT ;  /* 0x000000600e1e7812 */ /* 0x000fe200078e3cff */
[----:B------:R-:W-:Y:S01]  /*2610*/  LDGSTS.E [R28+0x8], desc[UR20][R92.64], P5 ;  /* 0x000080005c1c7fae */ /* 0x000fe2000a9a1014 */
[----:B------:R-:W-:Y:S02]  /*2620*/  ISETP.NE.U32.AND P6, PT, R34, RZ, PT ;  /* 0x000000ff2200720c */ /* 0x000fe40003fc5070 */
[----:B------:R-:W-:Y:S01]  /*2630*/  LOP3.LUT R34, R14, 0x70, RZ, 0x3c, !PT ;  /* 0x000000700e227812 */ /* 0x000fe200078e3cff */
[----:B------:R-:W-:Y:S01]  /*2640*/  VIADD R32, R30, UR10 ;  /* 0x0000000a1e207c36 */ /* 0x000fe20008000000 */
[----:B------:R-:W-:-:S03]  /*2650*/  ISETP.GE.AND P5, PT, R10, R4, PT ;  /* 0x000000040a00720c */ /* 0x000fc60003fa6270 */
[----:B------:R-:W-:Y:S01]  /*2660*/  VIADD R38, R34, UR10 ;  /* 0x0000000a22267c36 */ /* 0x000fe20008000000 */
[----:B------:R-:W-:Y:S01]  /*2670*/  LDGSTS.E [R32], desc[UR20][R128.64], P3 ;  /* 0x0000000080207fae */ /* 0x000fe200099a1014 */
[-C--:B------:R-:W-:Y:S02]  /*2680*/  ISETP.GE.AND P3, PT, R3, R42.reuse, PT ;  /* 0x0000002a0300720c */ /* 0x080fe40003f66270 */
[----:B------:R-:W-:Y:S01]  /*2690*/  SEL R40, R40, RZ, !P5 ;  /* 0x000000ff28287207 */ /* 0x000fe20006800000 */
[----:B------:R-:W-:Y:S01]  /*26a0*/  LDGSTS.E [R32+0x8], desc[UR20][R130.64], P2 ;  /* 0x0000800082207fae */ /* 0x000fe200091a1014 */
[-C--:B------:R-:W-:Y:S02]  /*26b0*/  ISETP.GE.AND P5, PT, R25, R42.reuse, PT ;  /* 0x0000002a1900720c */ /* 0x080fe40003fa6270 */
[----:B------:R-:W-:Y:S01]  /*26c0*/  SEL R44, RZ, 0x4, P3 ;  /* 0x00000004ff2c7807 */ /* 0x000fe20001800000 */
[----:B------:R-:W-:Y:S01]  /*26d0*/  LDGSTS.E [R38], desc[UR20][R132.64], P4 ;  /* 0x0000000084267fae */ /* 0x000fe2000a1a1014 */
[----:B------:R-:W-:-:S02]  /*26e0*/  ISETP.GE.AND P3, PT, R29, R42, PT ;  /* 0x0000002a1d00720c */ /* 0x000fc40003f66270 */
[----:B------:R-:W-:Y:S01]  /*26f0*/  SEL R48, RZ, 0x4, P5 ;  /* 0x00000004ff307807 */ /* 0x000fe20002800000 */
[----:B------:R-:W-:Y:S01]  /*2700*/  LDGSTS.E [R38+0x8], desc[UR20][R134.64], P6 ;  /* 0x0000800086267fae */ /* 0x000fe2000b1a1014 */
[-C--:B------:R-:W-:Y:S02]  /*2710*/  ISETP.GE.AND P6, PT, R23, R42.reuse, PT ;  /* 0x0000002a1700720c */ /* 0x080fe40003fc6270 */
[-C--:B------:R-:W-:Y:S01]  /*2720*/  ISETP.GE.AND P5, PT, R71, R42.reuse, PT ;  /* 0x0000002a4700720c */ /* 0x080fe20003fa6270 */
[----:B------:R-:W0:Y:S01]  /*2730*/  LDGDEPBAR ;  /* 0x00000000000079af */ /* 0x000e220000000000 */
[----:B------:R-:W-:Y:S02]  /*2740*/  SEL R46, RZ, 0x4, P6 ;  /* 0x00000004ff2e7807 */ /* 0x000fe40003000000 */
[----:B------:R-:W-:Y:S02]  /*2750*/  ISETP.GE.AND P6, PT, R69, R42, PT ;  /* 0x0000002a4500720c */ /* 0x000fe40003fc6270 */
[----:B------:R-:W-:-:S02]  /*2760*/  SEL R50, RZ, 0x4, P3 ;  /* 0x00000004ff327807 */ /* 0x000fc40001800000 */
[----:B------:R-:W-:Y:S02]  /*2770*/  SEL R52, RZ, 0x4, P6 ;  /* 0x00000004ff347807 */ /* 0x000fe40003000000 */
[-C--:B------:R-:W-:Y:S02]  /*2780*/  ISETP.GE.AND P3, PT, R73, R42.reuse, PT ;  /* 0x0000002a4900720c */ /* 0x080fe40003f66270 */
[-C--:B------:R-:W-:Y:S02]  /*2790*/  ISETP.GE.AND P6, PT, R75, R42.reuse, PT ;  /* 0x0000002a4b00720c */ /* 0x080fe40003fc6270 */
        /* <DEDUP_REMOVED lines=10> */
[----:B------:R-:W-:Y:S02]  /*2840*/  ISETP.GT.AND P2, PT, R6, 0x3f, PT ;  /* 0x0000003f0600780c */ /* 0x000fe40003f44270 */
[-C--:B------:R-:W-:Y:S02]  /*2850*/  ISETP.GE.AND P3, PT, R155, R42.reuse, PT ;  /* 0x0000002a9b00720c */ /* 0x080fe40003f66270 */
[-C--:B------:R-:W-:Y:S02]  /*2860*/  ISETP.GE.AND P6, PT, R161, R42.reuse, PT ;  /* 0x0000002aa100720c */ /* 0x080fe40003fc6270 */
[----:B------:R-:W-:Y:S02]  /*2870*/  SEL R60, RZ, 0x4, P5 ;  /* 0x00000004ff3c7807 */ /* 0x000fe40002800000 */
[----:B------:R-:W-:-:S02]  /*2880*/  ISETP.GE.AND P5, PT, R163, R42, PT ;  /* 0x0000002aa300720c */ /* 0x000fc40003fa6270 */
[----:B------:R-:W-:Y:S02]  /*2890*/  SEL R56, RZ, 0x4, P3 ;  /* 0x00000004ff387807 */ /* 0x000fe40001800000 */
[----:B------:R-:W-:Y:S02]  /*28a0*/  SEL R44, R44, RZ, P2 ;  /* 0x000000ff2c2c7207 */ /* 0x000fe40001000000 */
[----:B------:R-:W-:Y:S02]  /*28b0*/  SEL R58, RZ, 0x4, P6 ;  /* 0x00000004ff3a7807 */ /* 0x000fe40003000000 */
[-C--:B------:R-:W-:Y:S02]  /*28c0*/  ISETP.GE.AND P4, PT, R10, R42.reuse, PT ;  /* 0x0000002a0a00720c */ /* 0x080fe40003f86270 */
[----:B------:R-:W-:Y:S02]  /*28d0*/  ISETP.GE.AND P3, PT, R165, R42, PT ;  /* 0x0000002aa500720c */ /* 0x000fe40003f66270 */
[----:B------:R-:W-:-:S02]  /*28e0*/  ISETP.NE.U32.AND P6, PT, R40, RZ, PT ;  /* 0x000000ff2800720c */ /* 0x000fc40003fc5070 */
[----:B------:R-:W-:Y:S02]  /*28f0*/  SEL R40, RZ, 0x4, P5 ;  /* 0x00000004ff287807 */ /* 0x000fe40002800000 */
[----:B------:R-:W-:Y:S02]  /*2900*/  SEL R48, R48, RZ, P2 ;  /* 0x000000ff30307207 */ /* 0x000fe40001000000 */
[----:B------:R-:W-:Y:S02]  /*2910*/  ISETP.NE.U32.AND P5, PT, R44, RZ, PT ;  /* 0x000000ff2c00720c */ /* 0x000fe40003fa5070 */
[----:B------:R-:W-:Y:S02]  /*2920*/  SEL R54, RZ, 0x4, P3 ;  /* 0x00000004ff367807 */ /* 0x000fe40001800000 */
[----:B------:R-:W-:Y:S02]  /*2930*/  SEL R44, RZ, 0x4, P4 ;  /* 0x00000004ff2c7807 */ /* 0x000fe40002000000 */
[----:B------:R-:W-:-:S02]  /*2940*/  SEL R42, R50, RZ, P2 ;  /* 0x000000ff322a7207 */ /* 0x000fc40001000000 */
[----:B------:R-:W-:Y:S02]  /*2950*/  SEL R50, R40, RZ, P2 ;  /* 0x000000ff28327207 */ /* 0x000fe40001000000 */
[----:B------:R-:W-:Y:S02]  /*2960*/  ISETP.NE.U32.AND P4, PT, R48, RZ, PT ;  /* 0x000000ff3000720c */ /* 0x000fe40003f85070 */
[----:B------:R-:W-:Y:S02]  /*2970*/  LOP3.LUT R40, R37, 0x60, RZ, 0xc0, !PT ;  /* 0x0000006025287812 */ /* 0x000fe400078ec0ff */
[----:B------:R-:W-:Y:S02]  /*2980*/  SEL R48, R52, RZ, P2 ;  /* 0x000000ff34307207 */ /* 0x000fe40001000000 */
[----:B------:R-:W-:Y:S02]  /*2990*/  SEL R46, R46, RZ, P2 ;  /* 0x000000ff2e2e7207 */ /* 0x000fe40001000000 */
[----:B------:R-:W-:-:S02]  /*29a0*/  SEL R72, R72, RZ, P2 ;  /* 0x000000ff48487207 */ /* 0x000fc40001000000 */
[----:B------:R-:W-:Y:S02]  /*29b0*/  SEL R68, R68, RZ, P2 ;  /* 0x000000ff44447207 */ /* 0x000fe40001000000 */
[----:B------:R-:W-:Y:S02]  /*29c0*/  SEL R70, R70, RZ, P2 ;  /* 0x000000ff46467207 */ /* 0x000fe40001000000 */
[----:B------:R-:W-:Y:S02]  /*29d0*/  SEL R64, R64, RZ, P2 ;  /* 0x000000ff40407207 */ /* 0x000fe40001000000 */
[----:B------:R-:W-:Y:S02]  /*29e0*/  SEL R66, R66, RZ, P2 ;  /* 0x000000ff42427207 */ /* 0x000fe40001000000 */
[----:B------:R-:W-:Y:S02]  /*29f0*/  SEL R62, R62, RZ, P2 ;  /* 0x000000ff3e3e7207 */ /* 0x000fe40001000000 */
[----:B------:R-:W-:-:S02]  /*2a00*/  SEL R60, R60, RZ, P2 ;  /* 0x000000ff3c3c7207 */ /* 0x000fc40001000000 */
[----:B------:R-:W-:Y:S02]  /*2a10*/  SEL R56, R56, RZ, P2 ;  /* 0x000000ff38387207 */ /* 0x000fe40001000000 */
[----:B------:R-:W-:Y:S02]  /*2a20*/  SEL R58, R58, RZ, P2 ;  /* 0x000000ff3a3a7207 */ /* 0x000fe40001000000 */
[----:B------:R-:W-:Y:S02]  /*2a30*/  SEL R54, R54, RZ, P2 ;  /* 0x000000ff36367207 */ /* 0x000fe40001000000 */
[----:B------:R-:W-:Y:S02]  /*2a40*/  SEL R52, R44, RZ, P2 ;  /* 0x000000ff2c347207 */ /* 0x000fe40001000000 */
[----:B------:R-:W-:Y:S02]  /*2a50*/  ISETP.NE.U32.AND P2, PT, R42, RZ, PT ;  /* 0x000000ff2a00720c */ /* 0x000fe40003f45070 */
[----:B------:R-:W-:Y:S01]  /*2a60*/  SHF.R.U32.HI R42, RZ, 0x1, R40 ;  /* 0x00000001ff2a7819 */ /* 0x000fe20000011628 */
[----:B------:R-:W-:Y:S01]  /*2a70*/  IMAD.SHL.U32 R40, R0, 0x4, RZ ;  /* 0x0000000400287824 */ /* 0x000fe200078e00ff */
[----:B------:R-:W-:-:S04]  /*2a80*/  ISETP.NE.U32.AND P3, PT, R46, RZ, PT ;  /* 0x000000ff2e00720c */ /* 0x000fc80003f65070 */
[----:B------:R-:W-:-:S04]  /*2a90*/  LOP3.LUT R40, R40, R42, RZ, 0x3c, !PT ;  /* 0x0000002a28287212 */ /* 0x000fc800078e3cff */
[C---:B------:R-:W-:Y:S01]  /*2aa0*/  LOP3.LUT R44, R40.reuse, 0x40, RZ, 0x3c, !PT ;  /* 0x00000040282c7812 */ /* 0x040fe200078e3cff */
[----:B------:R-:W-:-:S04]  /*2ab0*/  VIADD R42, R40, UR10 ;  /* 0x0000000a282a7c36 */ /* 0x000fc80008000000 */
[----:B------:R-:W-:Y:S01]  /*2ac0*/  VIADD R46, R44, UR10 ;  /* 0x0000000a2c2e7c36 */ /* 0x000fe20008000000 */
[----:B------:R2:W-:Y:S04]  /*2ad0*/  LDGSTS.E [R42+0x8000], desc[UR20][R100.64], P6 ;  /* 0x08000000642a7fae */ /* 0x0005e8000b1a1014 */
[----:B------:R3:W-:Y:S04]  /*2ae0*/  LDGSTS.E [R42+0x8400], desc[UR20][R104.64], P6 ;  /* 0x08400000682a7fae */ /* 0x0007e8000b1a1014 */
[----:B------:R4:W-:Y:S04]  /*2af0*/  LDGSTS.E [R42+0x8800], desc[UR20][R108.64], P6 ;  /* 0x088000006c2a7fae */ /* 0x0009e8000b1a1014 */
[----:B------:R5:W-:Y:S01]  /*2b00*/  LDGSTS.E [R42+0x8c00], desc[UR20][R140.64], P6 ;  /* 0x08c000008c2a7fae */ /* 0x000be2000b1a1014 */
[----:B--2---:R-:W-:-:S03]  /*2b10*/  IMAD.WIDE R100, R79, 0x4, R100 ;  /* 0x000000044f647825 */ /* 0x004fc600078e0264 */
[----:B------:R2:W-:Y:S01]  /*2b20*/  LDGSTS.E [R42+0x9000], desc[UR20][R112.64], P6 ;  /* 0x09000000702a7fae */ /* 0x0005e2000b1a1014 */
[----:B---3--:R-:W-:-:S03]  /*2b30*/  IMAD.WIDE R104, R79, 0x4, R104 ;  /* 0x000000044f687825 */ /* 0x008fc600078e0268 */
[----:B------:R3:W-:Y:S01]  /*2b40*/  LDGSTS.E [R42+0x9400], desc[UR20][R116.64], P6 ;  /* 0x09400000742a7fae */ /* 0x0007e2000b1a1014 */
[----:B----4-:R-:W-:-:S03]  /*2b50*/  IMAD.WIDE R108, R79, 0x4, R108 ;  /* 0x000000044f6c7825 */ /* 0x010fc600078e026c */
[----:B------:R4:W-:Y:S01]  /*2b60*/  LDGSTS.E [R42+0x9800], desc[UR20][R120.64], P6 ;  /* 0x09800000782a7fae */ /* 0x0009e2000b1a1014 */
[----:B-----5:R-:W-:-:S03]  /*2b70*/  IMAD.WIDE R140, R79, 0x4, R140 ;  /* 0x000000044f8c7825 */ /* 0x020fc600078e028c */
        /* <DEDUP_REMOVED lines=17> */
[----:B------:R-:W-:Y:S01]  /*2c90*/  ISETP.NE.U32.AND P6, PT, R48, RZ, PT ;  /* 0x000000ff3000720c */ /* 0x000fe20003fc5070 */
[----:B------:R-:W-:Y:S02]  /*2ca0*/  IMAD.SHL.U32 R48, R78, 0x20, RZ ;  /* 0x000000204e307824 */ /* 0x000fe400078e00ff */
[----:B------:R-:W0:Y:S01]  /*2cb0*/  LDGDEPBAR ;  /* 0x00000000000079af */ /* 0x000e220000000000 */
[----:B--2---:R-:W-:-:S04]  /*2cc0*/  IMAD.WIDE R114, R79, 0x4, R114 ;  /* 0x000000044f727825 */ /* 0x004fc800078e0272 */
[C---:B------:R-:W-:Y:S01]  /*2cd0*/  IMAD.WIDE R80, R48.reuse, 0x4, R80 ;  /* 0x0000000430507825 */ /* 0x040fe200078e0250 */
[----:B------:R-:W-:Y:S03]  /*2ce0*/  BAR.SYNC.DEFER_BLOCKING 0x0 ;  /* 0x0000000000007b1d */ /* 0x000fe60000010000 */
[----:B------:R-:W-:-:S04]  /*2cf0*/  IMAD.WIDE R98, R48, 0x4, R98 ;  /* 0x0000000430627825 */ /* 0x000fc800078e0262 */
[----:B------:R-:W-:-:S04]  /*2d00*/  IMAD.WIDE R138, R48, 0x4, R138 ;  /* 0x00000004308a7825 */ /* 0x000fc800078e028a */
[----:B------:R-:W-:-:S04]  /*2d10*/  IMAD.WIDE R84, R48, 0x4, R84 ;  /* 0x0000000430547825 */ /* 0x000fc800078e0254 */
[----:B------:R-:W-:-:S04]  /*2d20*/  IMAD.WIDE R86, R48, 0x4, R86 ;  /* 0x0000000430567825 */ /* 0x000fc800078e0256 */
[----:B------:R-:W-:-:S04]  /*2d30*/  IMAD.WIDE R82, R48, 0x4, R82 ;  /* 0x0000000430527825 */ /* 0x000fc800078e0252 */
[----:B------:R-:W-:Y:S01]  /*2d40*/  IMAD.WIDE R90, R48, 0x4, R90 ;  /* 0x00000004305a7825 */ /* 0x000fe200078e025a */
[----:B------:R-:W-:Y:S01]  /*2d50*/  @!PT LDS RZ, [RZ] ;  /* 0x00000000fffff984 */ /* 0x000fe20000000800 */
[----:B------:R-:W-:Y:S01]  /*2d60*/  @!PT LDS RZ, [RZ] ;  /* 0x00000000fffff984 */ /* 0x000fe20000000800 */
[----:B------:R-:W-:Y:S01]  /*2d70*/  @!PT LDS RZ, [RZ] ;  /* 0x00000000fffff984 */ /* 0x000fe20000000800 */
[----:B------:R2:W-:Y:S01]  /*2d80*/  LDGSTS.E [R16+0x2000], desc[UR20][R80.64], P5 ;  /* 0x0200000050107fae */ /* 0x0005e2000a9a1014 */
[----:B------:R-:W-:Y:S02]  /*2d90*/  ISETP.NE.U32.AND P5, PT, R72, RZ, PT ;  /* 0x000000ff4800720c */ /* 0x000fe40003fa5070 */
[----:B------:R-:W-:Y:S01]  /*2da0*/  IMAD.WIDE R88, R48, 0x4, R88 ;  /* 0x0000000430587825 */ /* 0x000fe200078e0258 */
[----:B------:R1:W-:Y:S01]  /*2db0*/  LDGSTS.E [R16+0x2008], desc[UR20][R98.64], P3 ;  /* 0x0200800062107fae */ /* 0x0003e200099a1014 */
[----:B------:R-:W-:Y:S02]  /*2dc0*/  ISETP.NE.U32.AND P3, PT, R68, RZ, PT ;  /* 0x000000ff4400720c */ /* 0x000fe40003f65070 */
[----:B------:R-:W-:Y:S01]  /*2dd0*/  IMAD.WIDE R136, R48, 0x4, R136 ;  /* 0x0000000430887825 */ /* 0x000fe200078e0288 */
[----:B------:R1:W-:Y:S01]  /*2de0*/  LDGSTS.E [R145+0x2000], desc[UR20][R138.64], P4 ;  /* 0x020000008a917fae */ /* 0x0003e2000a1a1014 */
[----:B------:R-:W-:-:S02]  /*2df0*/  ISETP.NE.U32.AND P4, PT, R70, RZ, PT ;  /* 0x000000ff4600720c */ /* 0x000fc40003f85070 */
[----:B------:R-:W-:Y:S01]  /*2e00*/  IMAD.WIDE R96, R48, 0x4, R96 ;  /* 0x0000000430607825 */ /* 0x000fe200078e0260 */
        /* <DEDUP_REMOVED lines=20> */
[----:B------:R-:W-:Y:S01]  /*2f50*/  VIADD R50, R4, 0xffffffc0 ;  /* 0xffffffc004327836 */ /* 0x000fe20000000000 */
[----:B------:R1:W-:Y:S01]  /*2f60*/  LDGSTS.E [R28+0x2000], desc[UR20][R94.64], P5 ;  /* 0x020000005e1c7fae */ /* 0x0003e2000a9a1014 */
[----:B------:R-:W-:Y:S01]  /*2f70*/  ISETP.NE.U32.AND P5, PT, R54, RZ, PT ;  /* 0x000000ff3600720c */ /* 0x000fe20003fa5070 */
[----:B---3--:R-:W-:Y:S02]  /*2f80*/  IMAD.WIDE R118, R79, 0x4, R118 ;  /* 0x000000044f767825 */ /* 0x008fe400078e0276 */
[----:B------:R3:W-:Y:S01]  /*2f90*/  LDGSTS.E [R28+0x2008], desc[UR20][R92.64], P3 ;  /* 0x020080005c1c7fae */ /* 0x0007e200099a1014 */
[----:B------:R-:W-:Y:S01]  /*2fa0*/  ISETP.GE.AND P3, PT, R3, R50, PT ;  /* 0x000000320300720c */ /* 0x000fe20003f66270 */
[----:B----4-:R-:W-:-:S02]  /*2fb0*/  IMAD.WIDE R122, R79, 0x4, R122 ;  /* 0x000000044f7a7825 */ /* 0x010fc400078e027a */
[----:B------:R4:W-:Y:S01]  /*2fc0*/  LDGSTS.E [R32+0x2000], desc[UR20][R128.64], P4 ;  /* 0x0200000080207fae */ /* 0x0009e2000a1a1014 */
[----:B------:R-:W-:Y:S01]  /*2fd0*/  ISETP.GT.AND P4, PT, R6, 0x5f, PT ;  /* 0x0000005f0600780c */ /* 0x000fe20003f84270 */
[----:B-----5:R-:W-:Y:S01]  /*2fe0*/  IMAD.WIDE R126, R79, 0x4, R126 ;  /* 0x000000044f7e7825 */ /* 0x020fe200078e027e */
[----:B------:R-:W-:Y:S01]  /*2ff0*/  SEL R54, RZ, 0x4, P3 ;  /* 0x00000004ff367807 */ /* 0x000fe20001800000 */
[----:B------:R5:W-:Y:S01]  /*3000*/  LDGSTS.E [R32+0x2008], desc[UR20][R130.64], P2 ;  /* 0x0200800082207fae */ /* 0x000be200091a1014 */
[----:B------:R-:W-:Y:S01]  /*3010*/  ISETP.NE.U32.AND P2, PT, R52, RZ, PT ;  /* 0x000000ff3400720c */ /* 0x000fe20003f45070 */
[----:B--2---:R-:W-:Y:S01]  /*3020*/  IMAD.WIDE R80, R48, 0x4, R80 ;  /* 0x0000000430507825 */ /* 0x004fe200078e0250 */
[-C--:B------:R-:W-:Y:S01]  /*3030*/  ISETP.GE.AND P3, PT, R23, R50.reuse, PT ;  /* 0x000000321700720c */ /* 0x080fe20003f66270 */
[----:B------:R2:W-:Y:S01]  /*3040*/  LDGSTS.E [R38+0x2000], desc[UR20][R132.64], P6 ;  /* 0x0200000084267fae */ /* 0x0005e2000b1a1014 */
[----:B------:R-:W-:Y:S01]  /*3050*/  SEL R54, R54, RZ, P4 ;  /* 0x000000ff36367207 */ /* 0x000fe20002000000 */
[C---:B-1----:R-:W-:Y:S01]  /*3060*/  IMAD.WIDE R98, R48.reuse, 0x4, R98 ;  /* 0x0000000430627825 */ /* 0x042fe200078e0262 */
[-C--:B------:R-:W-:Y:S01]  /*3070*/  ISETP.GE.AND P6, PT, R25, R50.reuse, PT ;  /* 0x000000321900720c */ /* 0x080fe20003fc6270 */
[----:B------:R1:W-:Y:S01]  /*3080*/  LDGSTS.E [R38+0x2008], desc[UR20][R134.64], P5 ;  /* 0x0200800086267fae */ /* 0x0003e2000a9a1014 */
[----:B------:R-:W-:Y:S01]  /*3090*/  SEL R52, RZ, 0x4, P3 ;  /* 0x00000004ff347807 */ /* 0x000fe20001800000 */
[----:B------:R-:W-:Y:S01]  /*30a0*/  IMAD.WIDE R138, R48, 0x4, R138 ;  /* 0x00000004308a7825 */ /* 0x000fe200078e028a */
[----:B------:R-:W-:Y:S01]  /*30b0*/  ISETP.NE.U32.AND P3, PT, R54, RZ, PT ;  /* 0x000000ff3600720c */ /* 0x000fe20003f65070 */
[----:B------:R-:W0:Y:S01]  /*30c0*/  LDGDEPBAR ;  /* 0x00000000000079af */ /* 0x000e220000000000 */
[----:B------:R-:W-:Y:S01]  /*30d0*/  SEL R54, RZ, 0x4, P6 ;  /* 0x00000004ff367807 */ /* 0x000fe20003000000 */
[----:B------:R-:W-:Y:S01]  /*30e0*/  IMAD.WIDE R84, R48, 0x4, R84 ;  /* 0x0000000430547825 */ /* 0x000fe200078e0254 */
[----:B------:R-:W-:Y:S01]  /*30f0*/  SEL R52, R52, RZ, P4 ;  /* 0x000000ff34347207 */ /* 0x000fe20002000000 */
[----:B------:R1:W-:Y:S01]  /*3100*/  LDGSTS.E [R42+0xa000], desc[UR20][R100.64], P2 ;  /* 0x0a000000642a7fae */ /* 0x0003e200091a1014 */
[-C--:B------:R-:W-:Y:S01]  /*3110*/  ISETP.GE.AND P6, PT, R29, R50.reuse, PT ;  /* 0x000000321d00720c */ /* 0x080fe20003fc6270 */
[----:B------:R-:W-:Y:S01]  /*3120*/  IMAD.WIDE R86, R48, 0x4, R86 ;  /* 0x0000000430567825 */ /* 0x000fe200078e0256 */
[----:B------:R-:W-:Y:S01]  /*3130*/  SEL R54, R54, RZ, P4 ;  /* 0x000000ff36367207 */ /* 0x000fe20002000000 */
[----:B------:R1:W-:Y:S01]  /*3140*/  LDGSTS.E [R42+0xa400], desc[UR20][R104.64], P2 ;  /* 0x0a400000682a7fae */ /* 0x0003e200091a1014 */
[----:B------:R-:W-:Y:S01]  /*3150*/  ISETP.GE.AND P5, PT, R69, R50, PT ;  /* 0x000000324500720c */ /* 0x000fe20003fa6270 */
[----:B------:R-:W-:-:S02]  /*3160*/  IMAD.WIDE R82, R48, 0x4, R82 ;  /* 0x0000000430527825 */ /* 0x000fc400078e0252 */
[----:B------:R1:W-:Y:S02]  /*3170*/  LDGSTS.E [R42+0xa800], desc[UR20][R108.64], P2 ;  /* 0x0a8000006c2a7fae */ /* 0x0003e400091a1014 */
[C---:B------:R-:W-:Y:S02]  /*3180*/  IMAD.WIDE R90, R48.reuse, 0x4, R90 ;  /* 0x00000004305a7825 */ /* 0x040fe400078e025a */
[----:B------:R1:W-:Y:S02]  /*3190*/  LDGSTS.E [R42+0xac00], desc[UR20][R140.64], P2 ;  /* 0x0ac000008c2a7fae */ /* 0x0003e400091a1014 */
[C---:B------:R-:W-:Y:S02]  /*31a0*/  IMAD.WIDE R88, R48.reuse, 0x4, R88 ;  /* 0x0000000430587825 */ /* 0x040fe400078e0258 */
[----:B------:R1:W-:Y:S02]  /*31b0*/  LDGSTS.E [R42+0xb000], desc[UR20][R112.64], P2 ;  /* 0x0b000000702a7fae */ /* 0x0003e400091a1014 */
[----:B------:R-:W-:-:S02]  /*31c0*/  IMAD.WIDE R136, R48, 0x4, R136 ;  /* 0x0000000430887825 */ /* 0x000fc400078e0288 */
[----:B------:R1:W-:Y:S02]  /*31d0*/  LDGSTS.E [R42+0xb400], desc[UR20][R116.64], P2 ;  /* 0x0b400000742a7fae */ /* 0x0003e400091a1014 */
[C---:B------:R-:W-:Y:S02]  /*31e0*/  IMAD.WIDE R96, R48.reuse, 0x4, R96 ;  /* 0x0000000430607825 */ /* 0x040fe400078e0260 */
[----:B------:R1:W-:Y:S02]  /*31f0*/  LDGSTS.E [R42+0xb800], desc[UR20][R120.64], P2 ;  /* 0x0b800000782a7fae */ /* 0x0003e400091a1014 */
[C---:B------:R-:W-:Y:S02]  /*3200*/  IMAD.WIDE R94, R48.reuse, 0x4, R94 ;  /* 0x00000004305e7825 */ /* 0x040fe400078e025e */
[----:B------:R1:W-:Y:S02]  /*3210*/  LDGSTS.E [R42+0xbc00], desc[UR20][R124.64], P2 ;  /* 0x0bc000007c2a7fae */ /* 0x0003e400091a1014 */
[----:B---3--:R-:W-:-:S02]  /*3220*/  IMAD.WIDE R92, R48, 0x4, R92 ;  /* 0x00000004305c7825 */ /* 0x008fc400078e025c */
[----:B------:R3:W-:Y:S02]  /*3230*/  LDGSTS.E [R46+0xa200], desc[UR20][R102.64], P2 ;  /* 0x0a200000662e7fae */ /* 0x0007e400091a1014 */
[C---:B----4-:R-:W-:Y:S02]  /*3240*/  IMAD.WIDE R128, R48.reuse, 0x4, R128 ;  /* 0x0000000430807825 */ /* 0x050fe400078e0280 */
[----:B------:R4:W-:Y:S02]  /*3250*/  LDGSTS.E [R46+0xa600], desc[UR20][R106.64], P2 ;  /* 0x0a6000006a2e7fae */ /* 0x0009e400091a1014 */
[C---:B-----5:R-:W-:Y:S02]  /*3260*/  IMAD.WIDE R130, R48.reuse, 0x4, R130 ;  /* 0x0000000430827825 */ /* 0x060fe400078e0282 */
[----:B------:R5:W-:Y:S02]  /*3270*/  LDGSTS.E [R46+0xaa00], desc[UR20][R142.64], P2 ;  /* 0x0aa000008e2e7fae */ /* 0x000be400091a1014 */
[----:B--2---:R-:W-:-:S02]  /*3280*/  IMAD.WIDE R132, R48, 0x4, R132 ;  /* 0x0000000430847825 */ /* 0x004fc400078e0284 */
[----:B------:R2:W-:Y:S02]  /*3290*/  LDGSTS.E [R46+0xae00], desc[UR20][R110.64], P2 ;  /* 0x0ae000006e2e7fae */ /* 0x0005e400091a1014 */
[----:B-1----:R-:W-:Y:S02]  /*32a0*/  IMAD.WIDE R134, R48, 0x4, R134 ;  /* 0x0000000430867825 */ /* 0x002fe400078e0286 */
[----:B------:R1:W-:Y:S02]  /*32b0*/  LDGSTS.E [R46+0xb200], desc[UR20][R114.64], P2 ;  /* 0x0b200000722e7fae */ /* 0x0003e400091a1014 */
[C---:B------:R-:W-:Y:S02]  /*32c0*/  IMAD.WIDE R100, R79.reuse, 0x4, R100 ;  /* 0x000000044f647825 */ /* 0x040fe400078e0264 */
[----:B------:R1:W-:Y:S02]  /*32d0*/  LDGSTS.E [R46+0xb600], desc[UR20][R118.64], P2 ;  /* 0x0b600000762e7fae */ /* 0x0003e400091a1014 */
[----:B------:R-:W-:-:S02]  /*32e0*/  IMAD.WIDE R104, R79, 0x4, R104 ;  /* 0x000000044f687825 */ /* 0x000fc400078e0268 */
[----:B------:R1:W-:Y:S02]  /*32f0*/  LDGSTS.E [R46+0xba00], desc[UR20][R122.64], P2 ;  /* 0x0ba000007a2e7fae */ /* 0x0003e400091a1014 */
[C---:B------:R-:W-:Y:S02]  /*3300*/  IMAD.WIDE R108, R79.reuse, 0x4, R108 ;  /* 0x000000044f6c7825 */ /* 0x040fe400078e026c */
[----:B------:R1:W-:Y:S01]  /*3310*/  LDGSTS.E [R46+0xbe00], desc[UR20][R126.64], P2 ;  /* 0x0be000007e2e7fae */ /* 0x0003e200091a1014 */
[----:B------:R-:W-:Y:S01]  /*3320*/  ISETP.NE.U32.AND P2, PT, R52, RZ, PT ;  /* 0x000000ff3400720c */ /* 0x000fe20003f45070 */
[C---:B------:R-:W-:Y:S01]  /*3330*/  IMAD.WIDE R140, R79.reuse, 0x4, R140 ;  /* 0x000000044f8c7825 */ /* 0x040fe200078e028c */
[----:B------:R-:W-:Y:S01]  /*3340*/  SEL R52, RZ, 0x4, P6 ;  /* 0x00000004ff347807 */ /* 0x000fe20003000000 */
[----:B------:R-:W0:Y:S01]  /*3350*/  LDGDEPBAR ;  /* 0x00000000000079af */ /* 0x000e220000000000 */
[----:B------:R-:W-:Y:S01]  /*3360*/  ISETP.NE.U32.AND P6, PT, R54, RZ, PT ;  /* 0x000000ff3600720c */ /* 0x000fe20003fc5070 */
[C---:B------:R-:W-:Y:S01]  /*3370*/  IMAD.WIDE R112, R79.reuse, 0x4, R112 ;  /* 0x000000044f707825 */ /* 0x040fe200078e0270 */
[----:B------:R-:W-:Y:S01]  /*3380*/  SEL R54, RZ, 0x4, P5 ;  /* 0x00000004ff367807 */ /* 0x000fe20002800000 */
[----:B------:R-:W-:Y:S01]  /*3390*/  BAR.SYNC.DEFER_BLOCKING 0x0 ;  /* 0x0000000000007b1d */ /* 0x000fe20000010000 */
[----:B------:R-:W-:Y:S01]  /*33a0*/  SEL R52, R52, RZ, P4 ;  /* 0x000000ff34347207 */ /* 0x000fe20002000000 */
[----:B------:R-:W-:Y:S01]  /*33b0*/  IMAD.WIDE R116, R79, 0x4, R116 ;  /* 0x000000044f747825 */ /* 0x000fe200078e0274 */
[----:B------:R-:W-:-:S02]  /*33c0*/  ISETP.GE.AND P5, PT, R71, R50, PT ;  /* 0x000000324700720c */ /* 0x000fc40003fa6270 */
[----:B------:R-:W-:Y:S01]  /*33d0*/  SEL R54, R54, RZ, P4 ;  /* 0x000000ff36367207 */ /* 0x000fe20002000000 */
[----:B------:R-:W-:-:S04]  /*33e0*/  IMAD.WIDE R120, R79, 0x4, R120 ;  /* 0x000000044f787825 */ /* 0x000fc800078e0278 */
[----:B------:R-:W-:-:S04]  /*33f0*/  IMAD.WIDE R124, R79, 0x4, R124 ;  /* 0x000000044f7c7825 */ /* 0x000fc800078e027c */
[----:B---3--:R-:W-:-:S04]  /*3400*/  IMAD.WIDE R102, R79, 0x4, R102 ;  /* 0x000000044f667825 */ /* 0x008fc800078e0266 */
[----:B----4-:R-:W-:-:S04]  /*3410*/  IMAD.WIDE R106, R79, 0x4, R106 ;  /* 0x000000044f6a7825 */ /* 0x010fc800078e026a */
[C---:B-----5:R-:W-:Y:S01]  /*3420*/  IMAD.WIDE R142, R79.reuse, 0x4, R142 ;  /* 0x000000044f8e7825 */ /* 0x060fe200078e028e */
[----:B------:R-:W-:Y:S01]  /*3430*/  @!PT LDS RZ, [RZ] ;  /* 0x00000000fffff984 */ /* 0x000fe20000000800 */
[----:B------:R-:W-:Y:S01]  /*3440*/  @!PT LDS RZ, [RZ] ;  /* 0x00000000fffff984 */ /* 0x000fe20000000800 */
[----:B------:R-:W-:Y:S01]  /*3450*/  @!PT LDS RZ, [RZ] ;  /* 0x00000000fffff984 */ /* 0x000fe20000000800 */
[----:B------:R3:W-:Y:S01]  /*3460*/  LDGSTS.E [R16+0x4000], desc[UR20][R80.64], P3 ;  /* 0x0400000050107fae */ /* 0x0007e200099a1014 */
[----:B------:R-:W-:Y:S02]  /*3470*/  ISETP.NE.U32.AND P3, PT, R52, RZ, PT ;  /* 0x000000ff3400720c */ /* 0x000fe40003f65070 */
[C---:B--2---:R-:W-:Y:S01]  /*3480*/  IMAD.WIDE R110, R79.reuse, 0x4, R110 ;  /* 0x000000044f6e7825 */ /* 0x044fe200078e026e */
[----:B------:R-:W-:Y:S01]  /*3490*/  SEL R52, RZ, 0x4, P5 ;  /* 0x00000004ff347807 */ /* 0x000fe20002800000 */
[----:B------:R2:W-:Y:S01]  /*34a0*/  LDGSTS.E [R16+0x4008], desc[UR20][R98.64], P2 ;  /* 0x0400800062107fae */ /* 0x0005e200091a1014 */
[----:B------:R-:W-:Y:S01]  /*34b0*/  ISETP.NE.U32.AND P5, PT, R54, RZ, PT ;  /* 0x000000ff3600720c */ /* 0x000fe20003fa5070 */
[----:B-1----:R-:W-:Y:S01]  /*34c0*/  IMAD.WIDE R114, R79, 0x4, R114 ;  /* 0x000000044f727825 */ /* 0x002fe200078e0272 */
[-C--:B------:R-:W-:Y:S01]  /*34d0*/  ISETP.GE.AND P2, PT, R73, R50.reuse, PT ;  /* 0x000000324900720c */ /* 0x080fe20003f46270 */
[----:B------:R1:W-:Y:S01]  /*34e0*/  LDGSTS.E [R145+0x4000], desc[UR20][R138.64], P6 ;  /* 0x040000008a917fae */ /* 0x0003e2000b1a1014 */
[----:B------:R-:W-:Y:S01]  /*34f0*/  ISETP.GE.AND P6, PT, R75, R50, PT ;  /* 0x000000324b00720c */ /* 0x000fe20003fc6270 */
[----:B------:R-:W-:Y:S01]  /*3500*/  IMAD.WIDE R118, R79, 0x4, R118 ;  /* 0x000000044f767825 */ /* 0x000fe200078e0276 */
[----:B------:R-:W-:-:S02]  /*3510*/  SEL R54, RZ, 0x4, P2 ;  /* 0x00000004ff367807 */ /* 0x000fc40001000000 */
[----:B------:R-:W-:Y:S01]  /*3520*/  SEL R52, R52, RZ, P4 ;  /* 0x000000ff34347207 */ /* 0x000fe20002000000 */
[----:B------:R1:W-:Y:S01]  /*3530*/  LDGSTS.E [R145+0x4008], desc[UR20][R84.64], P3 ;  /* 0x0400800054917fae */ /* 0x0003e200099a1014 */
[----:B------:R-:W-:Y:S01]  /*3540*/  SEL R56, RZ, 0x4, P6 ;  /* 0x00000004ff387807 */ /* 0x000fe20003000000 */
[----:B------:R-:W-:Y:S01]  /*3550*/  IMAD.WIDE R122, R79, 0x4, R122 ;  /* 0x000000044f7a7825 */ /* 0x000fe200078e027a */
[----:B------:R-:W-:Y:S01]  /*3560*/  ISETP.GE.AND P2, PT, R77, R50, PT ;  /* 0x000000324d00720c */ /* 0x000fe20003f46270 */
[----:B------:R1:W-:Y:S01]  /*3570*/  LDGSTS.E [R149+0x4000], desc[UR20][R86.64], P5 ;  /* 0x0400000056957fae */ /* 0x0003e2000a9a1014 */
[----:B------:R-:W-:Y:S01]  /*3580*/  SEL R54, R54, RZ, P4 ;  /* 0x000000ff36367207 */ /* 0x000fe20002000000 */
[----:B------:R-:W-:Y:S01]  /*3590*/  IMAD.WIDE R126, R79, 0x4, R126 ;  /* 0x000000044f7e7825 */ /* 0x000fe200078e027e */
[----:B------:R-:W-:Y:S02]  /*35a0*/  ISETP.NE.U32.AND P6, PT, R52, RZ, PT ;  /* 0x000000ff3400720c */ /* 0x000fe40003fc5070 */
[----:B------:R-:W-:-:S02]  /*35b0*/  SEL R56, R56, RZ, P4 ;  /* 0x000000ff38387207 */ /* 0x000fc40002000000 */
[----:B------:R-:W-:Y:S02]  /*35c0*/  SEL R52, RZ, 0x4, P2 ;  /* 0x00000004ff347807 */ /* 0x000fe40001000000 */
[----:B------:R-:W-:Y:S02]  /*35d0*/  ISETP.NE.U32.AND P2, PT, R54, RZ, PT ;  /* 0x000000ff3600720c */ /* 0x000fe40003f45070 */
[----:B------:R-:W-:Y:S02]  /*35e0*/  ISETP.GE.AND P3, PT, R147, R50, PT ;  /* 0x000000329300720c */ /* 0x000fe40003f66270 */
[----:B------:R-:W-:Y:S02]  /*35f0*/  ISETP.NE.U32.AND P5, PT, R56, RZ, PT ;  /* 0x000000ff3800720c */ /* 0x000fe40003fa5070 */
[----:B------:R-:W-:Y:S01]  /*3600*/  SEL R52, R52, RZ, P4 ;  /* 0x000000ff34347207 */ /* 0x000fe20002000000 */
[----:B------:R1:W-:Y:S01]  /*3610*/  LDGSTS.E [R149+0x4008], desc[UR20][R82.64], P6 ;  /* 0x0400800052957fae */ /* 0x0003e2000b1a1014 */
[----:B------:R-:W-:-:S02]  /*3620*/  SEL R54, RZ, 0x4, P3 ;  /* 0x00000004ff367807 */ /* 0x000fc40001800000 */
[----:B------:R-:W-:Y:S02]  /*3630*/  ISETP.NE.U32.AND P3, PT, R52, RZ, PT ;  /* 0x000000ff3400720c */ /* 0x000fe40003f65070 */
[----:B------:R-:W-:Y:S01]  /*3640*/  SEL R54, R54, RZ, P4 ;  /* 0x000000ff36367207 */ /* 0x000fe20002000000 */
[----:B------:R1:W-:Y:S01]  /*3650*/  LDGSTS.E [R157+0x4000], desc[UR20][R90.64], P2 ;  /* 0x040000005a9d7fae */ /* 0x0003e200091a1014 */
[-C--:B------:R-:W-:Y:S02]  /*3660*/  ISETP.GE.AND P2, PT, R151, R50.reuse, PT ;  /* 0x000000329700720c */ /* 0x080fe40003f46270 */
[----:B------:R-:W-:Y:S01]  /*3670*/  ISETP.NE.U32.AND P6, PT, R54, RZ, PT ;  /* 0x000000ff3600720c */ /* 0x000fe20003fc5070 */
[----:B------:R1:W-:Y:S01]  /*3680*/  LDGSTS.E [R157+0x4008], desc[UR20][R88.64], P5 ;  /* 0x04008000589d7fae */ /* 0x0003e2000a9a1014 */
[----:B------:R-:W-:Y:S02]  /*3690*/  ISETP.GE.AND P5, PT, R153, R50, PT ;  /* 0x000000329900720c */ /* 0x000fe40003fa6270 */
[----:B------:R-:W-:-:S02]  /*36a0*/  SEL R52, RZ, 0x4, P2 ;  /* 0x00000004ff347807 */ /* 0x000fc40001000000 */
[----:B------:R-:W-:Y:S01]  /*36b0*/  SEL R54, RZ, 0x4, P5 ;  /* 0x00000004ff367807 */ /* 0x000fe20002800000 */
[----:B------:R1:W-:Y:S01]  /*36c0*/  LDGSTS.E [R159+0x4000], desc[UR20][R136.64], P3 ;  /* 0x04000000889f7fae */ /* 0x0003e200099a1014 */
[-C--:B------:R-:W-:Y:S02]  /*36d0*/  ISETP.GE.AND P3, PT, R10, R50.reuse, PT ;  /* 0x000000320a00720c */ /* 0x080fe40003f66270 */
[-C--:B------:R-:W-:Y:S02]  /*36e0*/  ISETP.GE.AND P2, PT, R155, R50.reuse, PT ;  /* 0x000000329b00720c */ /* 0x080fe40003f46270 */
[----:B------:R-:W-:Y:S01]  /*36f0*/  ISETP.GE.AND P5, PT, R161, R50, PT ;  /* 0x00000032a100720c */ /* 0x000fe20003fa6270 */
[----:B------:R1:W-:Y:S01]  /*3700*/  LDGSTS.E [R159+0x4008], desc[UR20][R96.64], P6 ;  /* 0x04008000609f7fae */ /* 0x0003e2000b1a1014 */
[----:B------:R-:W-:Y:S02]  /*3710*/  SEL R52, R52, RZ, P4 ;  /* 0x000000ff34347207 */ /* 0x000fe40002000000 */
[----:B------:R-:W-:-:S02]  /*3720*/  SEL R54, R54, RZ, P4 ;  /* 0x000000ff36367207 */ /* 0x000fc40002000000 */
[----:B------:R-:W-:Y:S02]  /*3730*/  SEL R56, RZ, 0x4, P2 ;  /* 0x00000004ff387807 */ /* 0x000fe40001000000 */
[----:B------:R-:W-:Y:S02]  /*3740*/  SEL R58, RZ, 0x4, P3 ;  /* 0x00000004ff3a7807 */ /* 0x000fe40001800000 */
[-C--:B------:R-:W-:Y:S02]  /*3750*/  ISETP.GE.AND P2, PT, R163, R50.reuse, PT ;  /* 0x00000032a300720c */ /* 0x080fe40003f46270 */
[----:B------:R-:W-:Y:S02]  /*3760*/  ISETP.GE.AND P3, PT, R165, R50, PT ;  /* 0x00000032a500720c */ /* 0x000fe40003f66270 */
[----:B------:R-:W-:Y:S02]  /*3770*/  ISETP.NE.U32.AND P6, PT, R52, RZ, PT ;  /* 0x000000ff3400720c */ /* 0x000fe40003fc5070 */
[----:B------:R-:W-:-:S02]  /*3780*/  SEL R50, RZ, 0x4, P5 ;  /* 0x00000004ff327807 */ /* 0x000fc40002800000 */
[----:B------:R-:W-:Y:S02]  /*3790*/  ISETP.NE.U32.AND P5, PT, R54, RZ, PT ;  /* 0x000000ff3600720c */ /* 0x000fe40003fa5070 */
[----:B------:R-:W-:Y:S02]  /*37a0*/  SEL R52, RZ, 0x4, P2 ;  /* 0x00000004ff347807 */ /* 0x000fe40001000000 */
[----:B------:R-:W-:Y:S02]  /*37b0*/  SEL R54, RZ, 0x4, P3 ;  /* 0x00000004ff367807 */ /* 0x000fe40001800000 */
[----:B------:R-:W-:Y:S02]  /*37c0*/  SEL R56, R56, RZ, P4 ;  /* 0x000000ff38387207 */ /* 0x000fe40002000000 */
[----:B------:R-:W-:Y:S01]  /*37d0*/  SEL R50, R50, RZ, P4 ;  /* 0x000000ff32327207 */ /* 0x000fe20002000000 */
[----:B------:R1:W-:Y:S01]  /*37e0*/  LDGSTS.E [R28+0x4000], desc[UR20][R94.64], P6 ;  /* 0x040000005e1c7fae */ /* 0x0003e2000b1a1014 */
[----:B------:R-:W-:-:S02]  /*37f0*/  SEL R52, R52, RZ, P4 ;  /* 0x000000ff34347207 */ /* 0x000fc40002000000 */
[----:B------:R-:W-:Y:S01]  /*3800*/  SEL R54, R54, RZ, P4 ;  /* 0x000000ff36367207 */ /* 0x000fe20002000000 */
[----:B------:R1:W-:Y:S01]  /*3810*/  LDGSTS.E [R28+0x4008], desc[UR20][R92.64], P5 ;  /* 0x040080005c1c7fae */ /* 0x0003e2000a9a1014 */
[----:B------:R-:W-:Y:S02]  /*3820*/  SEL R58, R58, RZ, P4 ;  /* 0x000000ff3a3a7207 */ /* 0x000fe40002000000 */
[----:B------:R-:W-:Y:S01]  /*3830*/  ISETP.NE.U32.AND P3, PT, R56, RZ, PT ;  /* 0x000000ff3800720c */ /* 0x000fe20003f65070 */
[----:B------:R-:W-:Y:S01]  /*3840*/  IMAD.SHL.U32 R56, R48, 0x4, RZ ;  /* 0x0000000430387824 */ /* 0x000fe200078e00ff */
[----:B------:R-:W-:Y:S02]  /*3850*/  ISETP.NE.U32.AND P4, PT, R50, RZ, PT ;  /* 0x000000ff3200720c */ /* 0x000fe40003f85070 */
[----:B------:R-:W-:Y:S01]  /*3860*/  ISETP.NE.U32.AND P5, PT, R52, RZ, PT ;  /* 0x000000ff3400720c */ /* 0x000fe20003fa5070 */
[----:B------:R-:W-:Y:S01]  /*3870*/  VIADD R52, R4, 0xffffffa0 ;  /* 0xffffffa004347836 */ /* 0x000fe20000000000 */
[----:B------:R-:W-:-:S02]  /*3880*/  ISETP.NE.U32.AND P6, PT, R54, RZ, PT ;  /* 0x000000ff3600720c */ /* 0x000fc40003fc5070 */
[----:B------:R-:W-:Y:S02]  /*3890*/  ISETP.NE.U32.AND P2, PT, R58, RZ, PT ;  /* 0x000000ff3a00720c */ /* 0x000fe40003f45070 */
[----:B------:R-:W-:-:S03]  /*38a0*/  SHF.R.S32.HI R50, RZ, 0x1f, R48 ;  /* 0x0000001fff327819 */ /* 0x000fc60000011430 */
[----:B------:R1:W-:Y:S01]  /*38b0*/  LDGSTS.E [R32+0x4000], desc[UR20][R128.64], P3 ;  /* 0x0400000080207fae */ /* 0x0003e200099a1014 */
[----:B------:R-:W-:Y:S02]  /*38c0*/  SHF.L.U64.HI R54, R48, 0x2, R50 ;  /* 0x0000000230367819 */ /* 0x000fe40000010232 */
[----:B------:R-:W-:Y:S01]  /*38d0*/  ISETP.GE.AND P3, PT, R3, R52, PT ;  /* 0x000000340300720c */ /* 0x000fe20003f66270 */
[----:B------:R1:W-:Y:S01]  /*38e0*/  LDGSTS.E [R32+0x4008], desc[UR20][R130.64], P4 ;  /* 0x0400800082207fae */ /* 0x0003e2000a1a1014 */
[----:B---3--:R-:W-:Y:S02]  /*38f0*/  IADD3 R80, P4, PT, R80, R56, RZ ;  /* 0x0000003850507210 */ /* 0x008fe40007f9e0ff */
[----:B------:R-:W-:Y:S01]  /*3900*/  SEL R58, RZ, 0x4, P3 ;  /* 0x00000004ff3a7807 */ /* 0x000fe20001800000 */
[----:B------:R1:W-:Y:S01]  /*3910*/  LDGSTS.E [R38+0x4000], desc[UR20][R132.64], P5 ;  /* 0x0400000084267fae */ /* 0x0003e2000a9a1014 */
[----:B------:R-:W-:Y:S01]  /*3920*/  ISETP.NE.U32.AND P3, PT, RZ, UR8, PT ;  /* 0x00000008ff007c0c */ /* 0x000fe2000bf65070 */
[----:B------:R-:W-:Y:S01]  /*3930*/  IMAD.X R81, R81, 0x1, R54, P4 ;  /* 0x0000000151517824 */ /* 0x000fe200020e0636 */
[----:B------:R-:W-:Y:S01]  /*3940*/  ISETP.GE.AND P4, PT, R23, R52, PT ;  /* 0x000000341700720c */ /* 0x000fe20003f86270 */
[----:B------:R1:W-:Y:S01]  /*3950*/  LDGSTS.E [R38+0x4008], desc[UR20][R134.64], P6 ;  /* 0x0400800086267fae */ /* 0x0003e2000b1a1014 */
[----:B--2---:R-:W-:-:S02]  /*3960*/  IADD3 R98, P5, PT, R98, R56, RZ ;  /* 0x0000003862627210 */ /* 0x004fc40007fbe0ff */
[----:B------:R-:W-:Y:S01]  /*3970*/  SEL R60, RZ, 0x4, P4 ;  /* 0x00000004ff3c7807 */ /* 0x000fe20002000000 */
[----:B------:R-:W0:Y:S01]  /*3980*/  LDGDEPBAR ;  /* 0x00000000000079af */ /* 0x000e220000000000 */
[C---:B------:R-:W-:Y:S01]  /*3990*/  ISETP.LT.OR P4, PT, R6.reuse, 0x20, P3 ;  /* 0x000000200600780c */ /* 0x040fe20001f81670 */
[----:B------:R-:W-:Y:S01]  /*39a0*/  IMAD.X R99, R99, 0x1, R54, P5 ;  /* 0x0000000163637824 */ /* 0x000fe200028e0636 */
[----:B------:R-:W-:Y:S01]  /*39b0*/  ISETP.GE.AND P5, PT, R25, R52, PT ;  /* 0x000000341900720c */ /* 0x000fe20003fa6270 */
[----:B------:R1:W-:Y:S04]  /*39c0*/  LDGSTS.E [R42+0xc000], desc[UR20][R100.64], P2 ;  /* 0x0c000000642a7fae */ /* 0x0003e800091a1014 */
        /* <DEDUP_REMOVED lines=14> */
[----:B------:R1:W-:Y:S01]  /*3ab0*/  LDGSTS.E [R46+0xde00], desc[UR20][R126.64], P2 ;  /* 0x0de000007e2e7fae */ /* 0x0003e200091a1014 */
[----:B------:R-:W-:-:S03]  /*3ac0*/  ISETP.GT.AND P2, PT, R6, 0x7f, PT ;  /* 0x0000007f0600780c */ /* 0x000fc60003f44270 */
[----:B------:R-:W0:Y:S01]  /*3ad0*/  LDGDEPBAR ;  /* 0x00000000000079af */ /* 0x000e220000000000 */
[----:B------:R-:W-:Y:S02]  /*3ae0*/  SEL R58, R58, RZ, P2 ;  /* 0x000000ff3a3a7207 */ /* 0x000fe40001000000 */
[----:B------:R-:W-:Y:S02]  /*3af0*/  SEL R60, R60, RZ, P2 ;  /* 0x000000ff3c3c7207 */ /* 0x000fe40001000000 */
[----:B------:R-:W-:Y:S01]  /*3b00*/  ISETP.NE.U32.AND P6, PT, R58, RZ, PT ;  /* 0x000000ff3a00720c */ /* 0x000fe20003fc5070 */
[----:B------:R-:W-:-:S04]  /*3b10*/  DEPBAR.LE SB0, 0x4 ;  /* 0x000081000000791a */ /* 0x000fc80000000000 */
[----:B------:R-:W-:Y:S06]  /*3b20*/  BAR.SYNC.DEFER_BLOCKING 0x0 ;  /* 0x0000000000007b1d */ /* 0x000fec0000010000 */
[----:B-1----:R-:W-:Y:S05]  /*3b30*/  @P4 BRA `(.L_x_6) ;  /* 0x0000000000844947 */ /* 0x002fea0003800000 */
[----:B------:R-:W-:Y:S02]  /*3b40*/  UIADD3 UR4, UPT, UPT, UR10, 0x8000, URZ ;  /* 0x000080000a047890 */ /* 0x000fe4000fffe0ff */
[----:B------:R-:W-:Y:S02]  /*3b50*/  USHF.R.U32.HI UR6, URZ, 0x4, UR10 ;  /* 0x00000004ff067899 */ /* 0x000fe4000801160a */
[----:B------:R-:W-:Y:S02]  /*3b60*/  USHF.R.U32.HI UR4, URZ, 0x4, UR4 ;  /* 0x00000004ff047899 */ /* 0x000fe40008011604 */
[----:B------:R-:W-:Y:S02]  /*3b70*/  USGXT.U32 UR6, UR6, 0xe ;  /* 0x0000000e0606789a */ /* 0x000fe40008000000 */
[----:B------:R-:W-:Y:S02]  /*3b80*/  USGXT.U32 UR8, UR4, 0xe ;  /* 0x0000000e0408789a */ /* 0x000fe40008000000 */
[----:B------:R-:W-:-:S02]  /*3b90*/  UIADD3 UR30, UP0, UPT, UR6, 0x2, URZ ;  /* 0x00000002061e7890 */ /* 0x000fc4000ff1e0ff */
[----:B------:R-:W-:Y:S01]  /*3ba0*/  UIADD3 UR32, UP1, UPT, UR8, 0x2, URZ ;  /* 0x0000000208207890 */ /* 0x000fe2000ff3e0ff */
[----:B------:R-:W-:Y:S01]  /*3bb0*/  UMOV UR4, URZ ;  /* 0x000000ff00047c82 */ /* 0x000fe20008000000 */
[----:B------:R-:W-:Y:S01]  /*3bc0*/  UMOV UR34, 0x0 ;  /* 0x0000000000227882 */ /* 0x000fe20000000000 */
[----:B------:R-:W-:Y:S02]  /*3bd0*/  UIADD3.X UR31, UPT, UPT, UR4, 0x40004040, URZ, UP0, !UPT ;  /* 0x40004040041f7890 */ /* 0x000fe400087fe4ff */
[----:B------:R-:W-:Y:S02]  /*3be0*/  UIADD3.X UR33, UPT, UPT, UR4, 0x40004040, URZ, UP1, !UPT ;  /* 0x4000404004217890 */ /* 0x000fe40008ffe4ff */
[----:B------:R-:W-:Y:S02]  /*3bf0*/  UIADD3.64 UR14, UPT, UPT, UR30, 0x2, URZ ;  /* 0x000000021e0e7897 */ /* 0x000fe4000fffe0ff */
[----:B------:R-:W-:Y:S02]  /*3c00*/  UIADD3.64 UR24, UPT, UPT, UR32, 0x2, URZ ;  /* 0x0000000220187897 */ /* 0x000fe4000fffe0ff */
[----:B------:R-:W-:-:S02]  /*3c10*/  UIADD3.64 UR26, UPT, UPT, UR30, 0x4, URZ ;  /* 0x000000041e1a7897 */ /* 0x000fc4000fffe0ff */
[----:B------:R-:W-:Y:S01]  /*3c20*/  UIADD3.64 UR28, UPT, UPT, UR32, 0x4, URZ ;  /* 0x00000004201c7897 */ /* 0x000fe2000fffe0ff */
[----:B------:R-:W-:Y:S01]  /*3c30*/  UMOV UR35, 0x4100910 ;  /* 0x0410091000237882 */ /* 0x000fe20000000000 */
[----:B------:R-:W-:Y:S01]  /*3c40*/  UMOV UR7, 0x40004040 ;  /* 0x4000404000077882 */ /* 0x000fe20000000000 */
[----:B------:R-:W-:Y:S01]  /*3c50*/  UMOV UR9, 0x40004040 ;  /* 0x4000404000097882 */ /* 0x000fe20000000000 */
[----:B------:R-:W-:Y:S01]  /*3c60*/  UMOV UR36, 0x0 ;  /* 0x0000000000247882 */ /* 0x000fe20000000000 */
[----:B------:R-:W-:Y:S01]  /*3c70*/  UMOV UR37, 0x4100910 ;  /* 0x0410091000257882 */ /* 0x000fe20000000000 */
[----:B------:R-:W-:Y:S01]  /*3c80*/  UMOV UR38, 0x0 ;  /* 0x0000000000267882 */ /* 0x000fe20000000000 */
[----:B------:R-:W-:Y:S01]  /*3c90*/  UMOV UR39, 0x4100910 ;  /* 0x0410091000277882 */ /* 0x000fe20000000000 */
[----:B------:R-:W-:Y:S01]  /*3ca0*/  UMOV UR4, UR12 ;  /* 0x0000000c00047c82 */ /* 0x000fe20008000000 */
[----:B------:R-:W-:Y:S01]  /*3cb0*/  UMOV UR5, URZ ;  /* 0x000000ff00057c82 */ /* 0x000fe20008000000 */
[----:B------:R1:W-:Y:S01]  /*3cc0*/  UTCHMMA gdesc[UR6], gdesc[UR8], tmem[UR22], tmem[UR34], idesc[UR35], !UPT ;  /* 0x00ff2208060075ea */ /* 0x0003e2000f800016 */
[----:B------:R-:W-:Y:S01]  /*3cd0*/  UMOV UR40, 0x0 ;  /* 0x0000000000287882 */ /* 0x000fe20000000000 */
[----:B------:R-:W-:Y:S01]  /*3ce0*/  UMOV UR41, 0x4100910 ;  /* 0x0410091000297882 */ /* 0x000fe20000000000 */
[----:B------:R1:W-:Y:S01]  /*3cf0*/  UTCHMMA gdesc[UR30], gdesc[UR32], tmem[UR22], tmem[UR36], idesc[UR37], UPT ;  /* 0x00ff24201e0075ea */ /* 0x0003e2000b800016 */
[----:B------:R-:W-:Y:S01]  /*3d00*/  UMOV UR4, UR4 ;  /* 0x0000000400047c82 */ /* 0x000fe20008000000 */
[----:B------:R1:W-:Y:S01]  /*3d10*/  UTCHMMA gdesc[UR14], gdesc[UR24], tmem[UR22], tmem[UR38], idesc[UR39], UPT ;  /* 0x00ff26180e0075ea */ /* 0x0003e2000b800016 */
[----:B------:R1:W-:Y:S01]  /*3d20*/  UTCHMMA gdesc[UR26], gdesc[UR28], tmem[UR22], tmem[UR40], idesc[UR41], UPT ;  /* 0x00ff281c1a0075ea */ /* 0x0003e2000b800016 */
[----:B------:R1:W-:Y:S01]  /*3d30*/  UTCBAR [UR4], URZ ;  /* 0x000000ff040073e9 */ /* 0x0003e200080000ff */
[----:B------:R-:W-:Y:S01]  /*3d40*/  NOP ;  /* 0x0000000000007918 */ /* 0x000fe20000000000 */
.L_x_6:
[----:B------:R-:W-:Y:S01]  /*3d50*/  BAR.SYNC.DEFER_BLOCKING 0x0 ;  /* 0x0000000000007b1d */ /* 0x000fe20000010000 */
[----:B------:R-:W-:Y:S02]  /*3d60*/  SEL R58, RZ, 0x4, P5 ;  /* 0x00000004ff3a7807 */ /* 0x000fe40002800000 */
[----:B------:R-:W-:Y:S02]  /*3d70*/  IADD3 R138, P5, PT, R138, R56, RZ ;  /* 0x000000388a8a7210 */ /* 0x000fe40007fbe0ff */
[----:B------:R-:W-:Y:S01]  /*3d80*/  ISETP.NE.U32.AND P4, PT, R60, RZ, PT ;  /* 0x000000ff3c00720c */ /* 0x000fe20003f85070 */
[----:B-1----:R-:W-:Y:S01]  /*3d90*/  UMOV UR4, URZ ;  /* 0x000000ff00047c82 */ /* 0x002fe20008000000 */
[----:B------:R-:W-:Y:S01]  /*3da0*/  SEL R58, R58, RZ, P2 ;  /* 0x000000ff3a3a7207 */ /* 0x000fe20001000000 */
[----:B------:R-:W-:Y:S01]  /*3db0*/  IMAD.X R139, R139, 0x1, R54, P5 ;  /* 0x000000018b8b7824 */ /* 0x000fe200028e0636 */
[----:B------:R-:W-:Y:S01]  /*3dc0*/  ISETP.GE.AND P5, PT, R29, R52, PT ;  /* 0x000000341d00720c */ /* 0x000fe20003fa6270 */
[----:B------:R-:W-:Y:S01]  /*3dd0*/  @!PT LDS RZ, [RZ] ;  /* 0x00000000fffff984 */ /* 0x000fe20000000800 */
[----:B------:R-:W-:Y:S01]  /*3de0*/  @!PT LDS RZ, [RZ] ;  /* 0x00000000fffff984 */ /* 0x000fe20000000800 */
[----:B------:R-:W-:Y:S01]  /*3df0*/  @!PT LDS RZ, [RZ] ;  /* 0x00000000fffff984 */ /* 0x000fe20000000800 */
[----:B------:R1:W-:Y:S01]  /*3e00*/  LDGSTS.E [R16+0x6000], desc[UR20][R80.64], P6 ;  /* 0x0600000050107fae */ /* 0x0003e2000b1a1014 */
[----:B------:R-:W-:-:S07]  /*3e10*/  IADD3 R84, P6, PT, R84, R56, RZ ;  /* 0x0000003854547210 */ /* 0x000fce0007fde0ff */
[----:B------:R2:W-:Y:S01]  /*3e20*/  LDGSTS.E [R16+0x6008], desc[UR20][R98.64], P4 ;  /* 0x0600800062107fae */ /* 0x0005e2000a1a1014 */
[----:B------:R-:W-:Y:S01]  /*3e30*/  IMAD.X R85, R85, 0x1, R54, P6 ;  /* 0x0000000155557824 */ /* 0x000fe200030e0636 */
[----:B------:R-:W-:Y:S02]  /*3e40*/  ISETP.NE.U32.AND P6, PT, R58, RZ, PT ;  /* 0x000000ff3a00720c */ /* 0x000fe40003fc5070 */
[----:B------:R-:W-:Y:S02]  /*3e50*/  SEL R58, RZ, 0x4, P5 ;  /* 0x00000004ff3a7807 */ /* 0x000fe40002800000 */
[----:B-1----:R-:W-:Y:S02]  /*3e60*/  IADD3 R80, P5, PT, R86, R56, RZ ;  /* 0x0000003856507210 */ /* 0x002fe40007fbe0ff */
[----:B------:R-:W-:-:S03]  /*3e70*/  SEL R58, R58, RZ, P2 ;  /* 0x000000ff3a3a7207 */ /* 0x000fc60001000000 */
[--C-:B------:R-:W-:Y:S01]  /*3e80*/  IMAD.X R81, R87, 0x1, R54.reuse, P5 ;  /* 0x0000000157517824 */ /* 0x100fe200028e0636 */
[----:B------:R-:W-:Y:S02]  /*3e90*/  ISETP.NE.U32.AND P4, PT, R58, RZ, PT ;  /* 0x000000ff3a00720c */ /* 0x000fe40003f85070 */
[----:B------:R-:W-:Y:S01]  /*3ea0*/  ISETP.GE.AND P5, PT, R69, R52, PT ;  /* 0x000000344500720c */ /* 0x000fe20003fa6270 */
[----:B------:R-:W-:Y:S01]  /*3eb0*/  LDGSTS.E [R145+0x6000], desc[UR20][R138.64], P6 ;  /* 0x060000008a917fae */ /* 0x000fe2000b1a1014 */
[-C--:B------:R-:W-:Y:S02]  /*3ec0*/  IADD3 R86, P6, PT, R90, R56.reuse, RZ ;  /* 0x000000385a567210 */ /* 0x080fe40007fde0ff */
[----:B------:R-:W-:Y:S02]  /*3ed0*/  SEL R58, RZ, 0x4, P5 ;  /* 0x00000004ff3a7807 */ /* 0x000fe40002800000 */
[----:B------:R-:W-:Y:S01]  /*3ee0*/  IADD3 R82, P5, PT, R82, R56, RZ ;  /* 0x0000003852527210 */ /* 0x000fe20007fbe0ff */
[----:B------:R-:W-:Y:S01]  /*3ef0*/  IMAD.X R87, R91, 0x1, R54, P6 ;  /* 0x000000015b577824 */ /* 0x000fe200030e0636 */
[----:B------:R-:W-:-:S03]  /*3f00*/  SEL R58, R58, RZ, P2 ;  /* 0x000000ff3a3a7207 */ /* 0x000fc60001000000 */
[--C-:B------:R-:W-:Y:S01]  /*3f10*/  IMAD.X R83, R83, 0x1, R54.reuse, P5 ;  /* 0x0000000153537824 */ /* 0x100fe200028e0636 */
[----:B------:R-:W-:Y:S01]  /*3f20*/  IADD3 R88, P5, PT, R88, R56, RZ ;  /* 0x0000003858587210 */ /* 0x000fe20007fbe0ff */
[----:B------:R-:W-:Y:S01]  /*3f30*/  LDGSTS.E [R145+0x6008], desc[UR20][R84.64], P4 ;  /* 0x0600800054917fae */ /* 0x000fe2000a1a1014 */
[----:B------:R-:W-:Y:S02]  /*3f40*/  ISETP.NE.U32.AND P6, PT, R58, RZ, PT ;  /* 0x000000ff3a00720c */ /* 0x000fe40003fc5070 */
[----:B------:R-:W-:Y:S01]  /*3f50*/  ISETP.GE.AND P4, PT, R71, R52, PT ;  /* 0x000000344700720c */ /* 0x000fe20003f86270 */
[--C-:B------:R-:W-:Y:S01]  /*3f60*/  IMAD.X R89, R89, 0x1, R54.reuse, P5 ;  /* 0x0000000159597824 */ /* 0x100fe200028e0636 */
[----:B------:R-:W-:Y:S02]  /*3f70*/  IADD3 R90, P5, PT, R136, R56, RZ ;  /* 0x00000038885a7210 */ /* 0x000fe40007fbe0ff */
[----:B--2---:R-:W-:Y:S02]  /*3f80*/  SEL R16, RZ, 0x4, P4 ;  /* 0x00000004ff107807 */ /* 0x004fe40002000000 */
[----:B------:R-:W-:Y:S01]  /*3f90*/  ISETP.GE.AND P4, PT, R73, R52, PT ;  /* 0x000000344900720c */ /* 0x000fe20003f86270 */
[----:B------:R-:W-:Y:S01]  /*3fa0*/  IMAD.X R91, R137, 0x1, R54, P5 ;  /* 0x00000001895b7824 */ /* 0x000fe200028e0636 */
[----:B------:R-:W-:-:S02]  /*3fb0*/  SEL R16, R16, RZ, P2 ;  /* 0x000000ff10107207 */ /* 0x000fc40001000000 */
[----:B------:R-:W-:Y:S01]  /*3fc0*/  SEL R58, RZ, 0x4, P4 ;  /* 0x00000004ff3a7807 */ /* 0x000fe20002000000 */
[----:B------:R1:W-:Y:S01]  /*3fd0*/  LDGSTS.E [R149+0x6000], desc[UR20][R80.64], P6 ;  /* 0x0600000050957fae */ /* 0x0003e2000b1a1014 */
[-C--:B------:R-:W-:Y:S02]  /*3fe0*/  ISETP.GE.AND P5, PT, R77, R52.reuse, PT ;  /* 0x000000344d00720c */ /* 0x080fe40003fa6270 */
[----:B------:R-:W-:Y:S02]  /*3ff0*/  ISETP.NE.U32.AND P4, PT, R16, RZ, PT ;  /* 0x000000ff1000720c */ /* 0x000fe40003f85070 */
[----:B------:R-:W-:Y:S02]  /*4000*/  ISETP.GE.AND P6, PT, R75, R52, PT ;  /* 0x000000344b00720c */ /* 0x000fe40003fc6270 */
[----:B------:R-:W-:Y:S02]  /*4010*/  SEL R16, RZ, 0x4, P5 ;  /* 0x00000004ff107807 */ /* 0x000fe40002800000 */
[----:B------:R-:W-:-:S02]  /*4020*/  IADD3 R94, P5, PT, R94, R56, RZ ;  /* 0x000000385e5e7210 */ /* 0x000fc40007fbe0ff */
[----:B------:R-:W-:Y:S01]  /*4030*/  SEL R60, RZ, 0x4, P6 ;  /* 0x00000004ff3c7807 */ /* 0x000fe20003000000 */
[----:B-1----:R-:W-:Y:S01]  /*4040*/  IMAD.SHL.U32 R81, R79, 0x4, RZ ;  /* 0x000000044f517824 */ /* 0x002fe200078e00ff */
[----:B------:R-:W-:Y:S01]  /*4050*/  SEL R58, R58, RZ, P2 ;  /* 0x000000ff3a3a7207 */ /* 0x000fe20001000000 */
[--C-:B------:R-:W-:Y:S01]  /*4060*/  IMAD.X R95, R95, 0x1, R54.reuse, P5 ;  /* 0x000000015f5f7824 */ /* 0x100fe200028e0636 */
[-C--:B------:R-:W-:Y:S01]  /*4070*/  IADD3 R84, P6, PT, R96, R56.reuse, RZ ;  /* 0x0000003860547210 */ /* 0x080fe20007fde0ff */
[----:B------:R1:W-:Y:S01]  /*4080*/  LDGSTS.E [R149+0x6008], desc[UR20][R82.64], P4 ;  /* 0x0600800052957fae */ /* 0x0003e2000a1a1014 */
[----:B------:R-:W-:Y:S02]  /*4090*/  ISETP.NE.U32.AND P5, PT, R58, RZ, PT ;  /* 0x000000ff3a00720c */ /* 0x000fe40003fa5070 */
[----:B------:R-:W-:Y:S01]  /*40a0*/  SEL R60, R60, RZ, P2 ;  /* 0x000000ff3c3c7207 */ /* 0x000fe20001000000 */
[----:B------:R-:W-:Y:S01]  /*40b0*/  IMAD.X R85, R97, 0x1, R54, P6 ;  /* 0x0000000161557824 */ /* 0x000fe200030e0636 */
[----:B------:R-:W-:-:S02]  /*40c0*/  IADD3 R92, P6, PT, R92, R56, RZ ;  /* 0x000000385c5c7210 */ /* 0x000fc40007fde0ff */
[----:B------:R-:W-:Y:S02]  /*40d0*/  ISETP.NE.U32.AND P4, PT, R60, RZ, PT ;  /* 0x000000ff3c00720c */ /* 0x000fe40003f85070 */
[----:B------:R-:W-:Y:S01]  /*40e0*/  SEL R16, R16, RZ, P2 ;  /* 0x000000ff10107207 */ /* 0x000fe20001000000 */
[----:B------:R-:W-:Y:S01]  /*40f0*/  IMAD.X R93, R93, 0x1, R54, P6 ;  /* 0x000000015d5d7824 */ /* 0x000fe200030e0636 */
[----:B------:R-:W-:-:S03]  /*4100*/  IADD3 R96, P6, PT, R128, R56, RZ ;  /* 0x0000003880607210 */ /* 0x000fc60007fde0ff */
[----:B------:R-:W-:Y:S01]  /*4110*/  LDGSTS.E [R157+0x6000], desc[UR20][R86.64], P5 ;  /* 0x06000000569d7fae */ /* 0x000fe2000a9a1014 */
[----:B------:R-:W-:Y:S01]  /*4120*/  ISETP.NE.U32.AND P5, PT, R16, RZ, PT ;  /* 0x000000ff1000720c */ /* 0x000fe20003fa5070 */
[--C-:B------:R-:W-:Y:S01]  /*4130*/  IMAD.X R97, R129, 0x1, R54.reuse, P6 ;  /* 0x0000000181617824 */ /* 0x100fe200030e0636 */
[----:B------:R-:W-:Y:S02]  /*4140*/  IADD3 R98, P6, PT, R130, R56, RZ ;  /* 0x0000003882627210 */ /* 0x000fe40007fde0ff */
[----:B------:R-:W-:Y:S01]  /*4150*/  SHF.R.S32.HI R16, RZ, 0x1f, R79 ;  /* 0x0000001fff107819 */ /* 0x000fe2000001144f */
[----:B------:R2:W-:Y:S01]  /*4160*/  LDGSTS.E [R157+0x6008], desc[UR20][R88.64], P4 ;  /* 0x06008000589d7fae */ /* 0x0005e2000a1a1014 */
[----:B------:R-:W-:Y:S01]  /*4170*/  ISETP.GE.AND P4, PT, R147, R52, PT ;  /* 0x000000349300720c */ /* 0x000fe20003f86270 */
[----:B------:R-:W-:Y:S01]  /*4180*/  IMAD.X R99, R131, 0x1, R54, P6 ;  /* 0x0000000183637824 */ /* 0x000fe200030e0636 */
[----:B------:R-:W-:Y:S02]  /*4190*/  IADD3 R128, P6, PT, R132, R56, RZ ;  /* 0x0000003884807210 */ /* 0x000fe40007fde0ff */
[----:B------:R-:W-:-:S02]  /*41a0*/  SEL R58, RZ, 0x4, P4 ;  /* 0x00000004ff3a7807 */ /* 0x000fc40002000000 */
[----:B------:R-:W-:Y:S01]  /*41b0*/  ISETP.GE.AND P4, PT, R151, R52, PT ;  /* 0x000000349700720c */ /* 0x000fe20003f86270 */
[----:B------:R-:W-:Y:S01]  /*41c0*/  IMAD.X R129, R133, 0x1, R54, P6 ;  /* 0x0000000185817824 */ /* 0x000fe200030e0636 */
[----:B------:R-:W-:Y:S01]  /*41d0*/  SEL R58, R58, RZ, P2 ;  /* 0x000000ff3a3a7207 */ /* 0x000fe20001000000 */
[----:B------:R3:W-:Y:S01]  /*41e0*/  LDGSTS.E [R159+0x6000], desc[UR20][R90.64], P5 ;  /* 0x060000005a9f7fae */ /* 0x0007e2000a9a1014 */
[----:B-1----:R-:W-:Y:S02]  /*41f0*/  SHF.L.U64.HI R83, R79, 0x2, R16 ;  /* 0x000000024f537819 */ /* 0x002fe40000010210 */
[-C--:B--2---:R-:W-:Y:S02]  /*4200*/  IADD3 R88, P6, PT, R100, R81.reuse, RZ ;  /* 0x0000005164587210 */ /* 0x084fe40007fde0ff */
[----:B------:R-:W-:Y:S02]  /*4210*/  IADD3 R86, P5, PT, R134, R56, RZ ;  /* 0x0000003886567210 */ /* 0x000fe40007fbe0ff */
[----:B------:R-:W-:Y:S01]  /*4220*/  SEL R60, RZ, 0x4, P4 ;  /* 0x00000004ff3c7807 */ /* 0x000fe20002000000 */
[----:B------:R-:W-:Y:S01]  /*4230*/  IMAD.X R89, R101, 0x1, R83, P6 ;  /* 0x0000000165597824 */ /* 0x000fe200030e0653 */
[----:B------:R-:W-:Y:S01]  /*4240*/  ISETP.NE.U32.AND P4, PT, R58, RZ, PT ;  /* 0x000000ff3a00720c */ /* 0x000fe20003f85070 */
[----:B------:R-:W-:Y:S01]  /*4250*/  IMAD.X R87, R135, 0x1, R54, P5 ;  /* 0x0000000187577824 */ /* 0x000fe200028e0636 */
[----:B------:R-:W-:-:S02]  /*4260*/  IADD3 R100, P6, PT, R108, R81, RZ ;  /* 0x000000516c647210 */ /* 0x000fc40007fde0ff */
[-C--:B---3--:R-:W-:Y:S02]  /*4270*/  IADD3 R90, P5, PT, R104, R81.reuse, RZ ;  /* 0x00000051685a7210 */ /* 0x088fe40007fbe0ff */
[----:B------:R-:W-:Y:S01]  /*4280*/  SEL R60, R60, RZ, P2 ;  /* 0x000000ff3c3c7207 */ /* 0x000fe20001000000 */
[--C-:B------:R-:W-:Y:S02]  /*4290*/  IMAD.X R101, R109, 0x1, R83.reuse, P6 ;  /* 0x000000016d657824 */ /* 0x100fe400030e0653 */
[----:B------:R-:W-:Y:S01]  /*42a0*/  IMAD.X R91, R105, 0x1, R83, P5 ;  /* 0x00000001695b7824 */ /* 0x000fe200028e0653 */
[----:B------:R-:W-:Y:S02]  /*42b0*/  ISETP.NE.U32.AND P6, PT, R60, RZ, PT ;  /* 0x000000ff3c00720c */ /* 0x000fe40003fc5070 */
[----:B------:R-:W-:Y:S01]  /*42c0*/  IADD3 R104, P5, PT, R140, R81, RZ ;  /* 0x000000518c687210 */ /* 0x000fe20007fbe0ff */
[----:B------:R1:W-:Y:S01]  /*42d0*/  LDGSTS.E [R159+0x6008], desc[UR20][R84.64], P4 ;  /* 0x06008000549f7fae */ /* 0x0003e2000a1a1014 */
[----:B------:R-:W-:-:S03]  /*42e0*/  ISETP.GE.AND P4, PT, R153, R52, PT ;  /* 0x000000349900720c */ /* 0x000fc60003f86270 */
[--C-:B------:R-:W-:Y:S01]  /*42f0*/  IMAD.X R105, R141, 0x1, R83.reuse, P5 ;  /* 0x000000018d697824 */ /* 0x100fe200028e0653 */
[-C--:B------:R-:W-:Y:S02]  /*4300*/  IADD3 R108, P5, PT, R112, R81.reuse, RZ ;  /* 0x00000051706c7210 */ /* 0x080fe40007fbe0ff */
[----:B------:R-:W-:Y:S02]  /*4310*/  SEL R58, RZ, 0x4, P4 ;  /* 0x00000004ff3a7807 */ /* 0x000fe40002000000 */
[----:B------:R-:W-:Y:S01]  /*4320*/  ISETP.GE.AND P4, PT, R155, R52, PT ;  /* 0x000000349b00720c */ /* 0x000fe20003f86270 */
[----:B------:R-:W-:Y:S01]  /*4330*/  IMAD.X R109, R113, 0x1, R83, P5 ;  /* 0x00000001716d7824 */ /* 0x000fe200028e0653 */
[----:B------:R2:W-:Y:S01]  /*4340*/  LDGSTS.E [R28+0x6000], desc[UR20][R94.64], P6 ;  /* 0x060000005e1c7fae */ /* 0x0005e2000b1a1014 */
[----:B------:R-:W-:Y:S02]  /*4350*/  SEL R58, R58, RZ, P2 ;  /* 0x000000ff3a3a7207 */ /* 0x000fe40001000000 */
[----:B------:R-:W-:-:S02]  /*4360*/  IADD3 R112, P5, PT, R116, R81, RZ ;  /* 0x0000005174707210 */ /* 0x000fc40007fbe0ff */
[-C--:B------:R-:W-:Y:S02]  /*4370*/  IADD3 R116, P6, PT, R120, R81.reuse, RZ ;  /* 0x0000005178747210 */ /* 0x080fe40007fde0ff */
[----:B------:R-:W-:Y:S01]  /*4380*/  SEL R60, RZ, 0x4, P4 ;  /* 0x00000004ff3c7807 */ /* 0x000fe20002000000 */
[--C-:B------:R-:W-:Y:S01]  /*4390*/  IMAD.X R113, R117, 0x1, R83.reuse, P5 ;  /* 0x0000000175717824 */ /* 0x100fe200028e0653 */
[----:B------:R-:W-:Y:S01]  /*43a0*/  ISETP.NE.U32.AND P4, PT, R58, RZ, PT ;  /* 0x000000ff3a00720c */ /* 0x000fe20003f85070 */
[--C-:B------:R-:W-:Y:S01]  /*43b0*/  IMAD.X R117, R121, 0x1, R83.reuse, P6 ;  /* 0x0000000179757824 */ /* 0x100fe200030e0653 */
[-C--:B------:R-:W-:Y:S02]  /*43c0*/  IADD3 R102, P6, PT, R102, R81.reuse, RZ ;  /* 0x0000005166667210 */ /* 0x080fe40007fde0ff */
[----:B------:R-:W-:Y:S02]  /*43d0*/  SEL R60, R60, RZ, P2 ;  /* 0x000000ff3c3c7207 */ /* 0x000fe40001000000 */
[----:B-1----:R-:W-:Y:S01]  /*43e0*/  IADD3 R84, P5, PT, R124, R81, RZ ;  /* 0x000000517c547210 */ /* 0x002fe20007fbe0ff */
[----:B------:R-:W-:Y:S01]  /*43f0*/  IMAD.X R103, R103, 0x1, R83, P6 ;  /* 0x0000000167677824 */ /* 0x000fe200030e0653 */
[----:B------:R-:W-:-:S03]  /*4400*/  ISETP.NE.U32.AND P6, PT, R60, RZ, PT ;  /* 0x000000ff3c00720c */ /* 0x000fc60003fc5070 */
[----:B------:R-:W-:Y:S01]  /*4410*/  IMAD.X R85, R125, 0x1, R83, P5 ;  /* 0x000000017d557824 */ /* 0x000fe200028e0653 */
[----:B--2---:R-:W-:Y:S01]  /*4420*/  IADD3 R94, P5, PT, R106, R81, RZ ;  /* 0x000000516a5e7210 */ /* 0x004fe20007fbe0ff */
[----:B------:R1:W-:Y:S01]  /*4430*/  LDGSTS.E [R28+0x6008], desc[UR20][R92.64], P4 ;  /* 0x060080005c1c7fae */ /* 0x0003e2000a1a1014 */
[----:B------:R-:W-:-:S03]  /*4440*/  ISETP.GE.AND P4, PT, R161, R52, PT ;  /* 0x00000034a100720c */ /* 0x000fc60003f86270 */
[--C-:B------:R-:W-:Y:S01]  /*4450*/  IMAD.X R95, R107, 0x1, R83.reuse, P5 ;  /* 0x000000016b5f7824 */ /* 0x100fe200028e0653 */
[----:B------:R-:W-:Y:S02]  /*4460*/  SEL R58, RZ, 0x4, P4 ;  /* 0x00000004ff3a7807 */ /* 0x000fe40002000000 */
[-C--:B------:R-:W-:Y:S01]  /*4470*/  ISETP.GE.AND P4, PT, R163, R52.reuse, PT ;  /* 0x00000034a300720c */ /* 0x080fe20003f86270 */
[----:B------:R2:W-:Y:S01]  /*4480*/  LDGSTS.E [R32+0x6000], desc[UR20][R96.64], P6 ;  /* 0x0600000060207fae */ /* 0x0005e2000b1a1014 */
[-C--:B------:R-:W-:Y:S02]  /*4490*/  IADD3 R110, P6, PT, R110, R81.reuse, RZ ;  /* 0x000000516e6e7210 */ /* 0x080fe40007fde0ff */
[----:B------:R-:W-:Y:S02]  /*44a0*/  SEL R60, RZ, 0x4, P4 ;  /* 0x00000004ff3c7807 */ /* 0x000fe40002000000 */
[----:B------:R-:W-:Y:S01]  /*44b0*/  ISETP.GE.AND P4, PT, R165, R52, PT ;  /* 0x00000034a500720c */ /* 0x000fe20003f86270 */
[----:B------:R-:W-:Y:S01]  /*44c0*/  IMAD.X R111, R111, 0x1, R83, P6 ;  /* 0x000000016f6f7824 */ /* 0x000fe200030e0653 */
[----:B-1----:R-:W-:-:S02]  /*44d0*/  IADD3 R92, P6, PT, R114, R81, RZ ;  /* 0x00000051725c7210 */ /* 0x002fc40007fde0ff */
[----:B------:R-:W-:Y:S02]  /*44e0*/  SEL R28, RZ, 0x4, P4 ;  /* 0x00000004ff1c7807 */ /* 0x000fe40002000000 */
[----:B------:R-:W-:Y:S01]  /*44f0*/  ISETP.GE.AND P4, PT, R10, R52, PT ;  /* 0x000000340a00720c */ /* 0x000fe20003f86270 */
[--C-:B------:R-:W-:Y:S01]  /*4500*/  IMAD.X R93, R115, 0x1, R83.reuse, P6 ;  /* 0x00000001735d7824 */ /* 0x100fe200030e0653 */
[----:B------:R-:W-:Y:S02]  /*4510*/  IADD3 R106, P5, PT, R142, R81, RZ ;  /* 0x000000518e6a7210 */ /* 0x000fe40007fbe0ff */
[----:B------:R-:W-:Y:S02]  /*4520*/  SEL R58, R58, RZ, P2 ;  /* 0x000000ff3a3a7207 */ /* 0x000fe40001000000 */
[----:B------:R-:W-:Y:S01]  /*4530*/  SEL R52, RZ, 0x4, P4 ;  /* 0x00000004ff347807 */ /* 0x000fe20002000000 */
[----:B------:R-:W-:Y:S01]  /*4540*/  IMAD.X R107, R143, 0x1, R83, P5 ;  /* 0x000000018f6b7824 */ /* 0x000fe200028e0653 */
[----:B------:R-:W-:-:S02]  /*4550*/  SEL R60, R60, RZ, P2 ;  /* 0x000000ff3c3c7207 */ /* 0x000fc40001000000 */
[----:B------:R-:W-:Y:S02]  /*4560*/  SEL R28, R28, RZ, P2 ;  /* 0x000000ff1c1c7207 */ /* 0x000fe40001000000 */
[----:B--2---:R-:W-:Y:S02]  /*4570*/  IADD3 R96, P6, PT, R118, R81, RZ ;  /* 0x0000005176607210 */ /* 0x004fe40007fde0ff */
[----:B------:R-:W-:Y:S02]  /*4580*/  ISETP.NE.U32.AND P5, PT, R58, RZ, PT ;  /* 0x000000ff3a00720c */ /* 0x000fe40003fa5070 */
[----:B------:R-:W-:Y:S01]  /*4590*/  SEL R52, R52, RZ, P2 ;  /* 0x000000ff34347207 */ /* 0x000fe20001000000 */
[----:B------:R-:W-:Y:S01]  /*45a0*/  IMAD.X R97, R119, 0x1, R83, P6 ;  /* 0x0000000177617824 */ /* 0x000fe200030e0653 */
[----:B------:R-:W-:Y:S02]  /*45b0*/  ISETP.NE.U32.AND P4, PT, R60, RZ, PT ;  /* 0x000000ff3c00720c */ /* 0x000fe40003f85070 */
[----:B------:R-:W-:-:S02]  /*45c0*/  ISETP.NE.U32.AND P2, PT, R28, RZ, PT ;  /* 0x000000ff1c00720c */ /* 0x000fc40003f45070 */
[----:B------:R-:W-:-:S05]  /*45d0*/  ISETP.NE.U32.AND P6, PT, R52, RZ, PT ;  /* 0x000000ff3400720c */ /* 0x000fca0003fc5070 */
[----:B------:R1:W-:Y:S01]  /*45e0*/  LDGSTS.E [R32+0x6008], desc[UR20][R98.64], P5 ;  /* 0x0600800062207fae */ /* 0x0003e2000a9a1014 */
[----:B------:R-:W-:-:S03]  /*45f0*/  IADD3 R114, P5, PT, R122, R81, RZ ;  /* 0x000000517a727210 */ /* 0x000fc60007fbe0ff */
[----:B------:R1:W-:Y:S01]  /*4600*/  LDGSTS.E [R38+0x6000], desc[UR20][R128.64], P4 ;  /* 0x0600000080267fae */ /* 0x0003e2000a1a1014 */
[----:B------:R-:W-:Y:S01]  /*4610*/  ISETP.GE.AND P4, PT, R6, 0x40, PT ;  /* 0x000000400600780c */ /* 0x000fe20003f86270 */
[----:B------:R-:W-:Y:S01]  /*4620*/  IMAD.X R115, R123, 0x1, R83, P5 ;  /* 0x000000017b737824 */ /* 0x000fe200028e0653 */
[----:B------:R-:W-:Y:S01]  /*4630*/  IADD3 R118, P5, PT, R126, R81, RZ ;  /* 0x000000517e767210 */ /* 0x000fe20007fbe0ff */
[----:B------:R1:W-:Y:S01]  /*4640*/  LDGSTS.E [R38+0x6008], desc[UR20][R86.64], P2 ;  /* 0x0600800056267fae */ /* 0x0003e200091a1014 */
[----:B------:R-:W-:-:S03]  /*4650*/  ISETP.GE.AND P2, PT, R6, 0x20, PT ;  /* 0x000000200600780c */ /* 0x000fc60003f46270 */
[----:B------:R-:W0:Y:S01]  /*4660*/  LDGDEPBAR ;  /* 0x00000000000079af */ /* 0x000e220000000000 */
[----:B------:R-:W-:-:S03]  /*4670*/  IMAD.X R119, R127, 0x1, R83, P5 ;  /* 0x000000017f777824 */ /* 0x000fc600028e0653 */
        /* <DEDUP_REMOVED lines=16> */
[----:B------:R-:W0:Y:S01]  /*4780*/  LDGDEPBAR ;  /* 0x00000000000079af */ /* 0x000e220000000000 */
[----:B------:R-:W-:Y:S05]  /*4790*/  @!P4 BRA `(.L_x_7) ;  /* 0x00000018004cc947 */ /* 0x000fea0003800000 */
[----:B-1----:R-:W-:Y:S01]  /*47a0*/  SHF.R.S32.HI R38, RZ, 0x1f, R12 ;  /* 0x0000001fff267819 */ /* 0x002fe2000001140c */
[-C--:B------:R-:W-:Y:S01]  /*47b0*/  IMAD R95, R163, R78.reuse, RZ ;  /* 0x0000004ea35f7224 */ /* 0x080fe200078e02ff */
[C---:B------:R-:W-:Y:S01]  /*47c0*/  IADD3 R108, P6, PT, R12.reuse, R67, RZ ;  /* 0x000000430c6c7210 */ /* 0x040fe20007fde0ff */
[-C--:B------:R-:W-:Y:S01]  /*47d0*/  IMAD R97, R165, R78.reuse, RZ ;  /* 0x0000004ea5617224 */ /* 0x080fe200078e02ff */
[C---:B------:R-:W-:Y:S01]  /*47e0*/  IADD3 R106, P5, PT, R12.reuse, R65, RZ ;  /* 0x000000410c6a7210 */ /* 0x040fe20007fbe0ff */
[----:B------:R-:W-:Y:S01]  /*47f0*/  IMAD R107, R161, R78, RZ ;  /* 0x0000004ea16b7224 */ /* 0x000fe200078e02ff */
[----:B------:R-:W-:Y:S01]  /*4800*/  LEA.HI.X.SX32 R133, R67, R38, 0x1, P6 ;  /* 0x0000002643857211 */ /* 0x000fe200030f0eff */
[----:B------:R-:W-:Y:S01]  /*4810*/  IMAD R103, R155, R78, RZ ;  /* 0x0000004e9b677224 */ /* 0x000fe200078e02ff */
[-C--:B------:R-:W-:Y:S01]  /*4820*/  LEA.HI.X.SX32 R131, R65, R38.reuse, 0x1, P5 ;  /* 0x0000002641837211 */ /* 0x080fe200028f0eff */
[----:B------:R-:W-:Y:S01]  /*4830*/  IMAD.MOV.U32 R94, RZ, RZ, RZ ;  /* 0x000000ffff5e7224 */ /* 0x000fe200078e00ff */
[C---:B------:R-:W-:Y:S01]  /*4840*/  IADD3 R102, P6, PT, R12.reuse, R61, RZ ;  /* 0x0000003d0c667210 */ /* 0x040fe20007fde0ff */
[----:B------:R-:W-:Y:S01]  /*4850*/  UMOV UR13, UR12 ;  /* 0x0000000c000d7c82 */ /* 0x000fe20008000000 */
[C---:B------:R-:W-:Y:S01]  /*4860*/  IADD3 R91, P5, PT, R12.reuse, R59, RZ ;  /* 0x0000003b0c5b7210 */ /* 0x040fe20007fbe0ff */
[----:B------:R-:W-:Y:S01]  /*4870*/  UMOV UR5, URZ ;  /* 0x000000ff00057c82 */ /* 0x000fe20008000000 */
[----:B------:R-:W-:Y:S01]  /*4880*/  IADD3 R104, P4, PT, R12, R63, RZ ;  /* 0x0000003f0c687210 */ /* 0x000fe20007f9e0ff */
[----:B------:R-:W-:Y:S01]  /*4890*/  UMOV UR6, URZ ;  /* 0x000000ff00067c82 */ /* 0x000fe20008000000 */
[-C--:B------:R-:W-:Y:S01]  /*48a0*/  LEA.HI.X.SX32 R127, R61, R38.reuse, 0x1, P6 ;  /* 0x000000263d7f7211 */ /* 0x080fe200030f0eff */
[----:B------:R-:W-:Y:S01]  /*48b0*/  UMOV UR7, URZ ;  /* 0x000000ff00077c82 */ /* 0x000fe20008000000 */
[----:B------:R-:W-:-:S02]  /*48c0*/  LEA.HI.X.SX32 R100, R59, R38, 0x1, P5 ;  /* 0x000000263b647211 */ /* 0x000fc400028f0eff */
[-C--:B------:R-:W-:Y:S02]  /*48d0*/  LEA.HI.X.SX32 R129, R63, R38.reuse, 0x1, P4 ;  /* 0x000000263f817211 */ /* 0x080fe400020f0eff */
[C---:B------:R-:W-:Y:S02]  /*48e0*/  IADD3 R61, P5, PT, R12.reuse, R53, RZ ;  /* 0x000000350c3d7210 */ /* 0x040fe40007fbe0ff */
[C---:B------:R-:W-:Y:S02]  /*48f0*/  IADD3 R87, P4, PT, R12.reuse, R57, RZ ;  /* 0x000000390c577210 */ /* 0x040fe40007f9e0ff */
[----:B------:R-:W-:Y:S02]  /*4900*/  IADD3 R65, P6, PT, R12, R55, RZ ;  /* 0x000000370c417210 */ /* 0x000fe40007fde0ff */
[-C--:B------:R-:W-:Y:S02]  /*4910*/  LEA.HI.X.SX32 R90, R53, R38.reuse, 0x1, P5 ;  /* 0x00000026355a7211 */ /* 0x080fe400028f0eff */
[----:B------:R-:W-:-:S02]  /*4920*/  LEA.HI.X.SX32 R98, R57, R38, 0x1, P4 ;  /* 0x0000002639627211 */ /* 0x000fc400020f0eff */
[C---:B------:R-:W-:Y:S02]  /*4930*/  IADD3 R59, P5, PT, R12.reuse, R47, RZ ;  /* 0x0000002f0c3b7210 */ /* 0x040fe40007fbe0ff */
[C---:B------:R-:W-:Y:S02]  /*4940*/  IADD3 R57, P4, PT, R12.reuse, R51, RZ ;  /* 0x000000330c397210 */ /* 0x040fe40007f9e0ff */
[-C--:B------:R-:W-:Y:S02]  /*4950*/  LEA.HI.X.SX32 R96, R55, R38.reuse, 0x1, P6 ;  /* 0x0000002637607211 */ /* 0x080fe400030f0eff */
[C---:B------:R-:W-:Y:S02]  /*4960*/  IADD3 R55, P6, PT, R12.reuse, R49, RZ ;  /* 0x000000310c377210 */ /* 0x040fe40007fde0ff */
[-C--:B------:R-:W-:Y:S01]  /*4970*/  LEA.HI.X.SX32 R74, R47, R38.reuse, 0x1, P5 ;  /* 0x000000262f4a7211 */ /* 0x080fe200028f0eff */
[----:B------:R-:W-:Y:S01]  /*4980*/  IMAD.SHL.U32 R47, R61, 0x4, RZ ;  /* 0x000000043d2f7824 */ /* 0x000fe200078e00ff */
[----:B------:R-:W-:Y:S01]  /*4990*/  LEA.HI.X.SX32 R86, R51, R38, 0x1, P4 ;  /* 0x0000002633567211 */ /* 0x000fe200020f0eff */
[----:B------:R-:W-:Y:S01]  /*49a0*/  IMAD.SHL.U32 R51, R57, 0x4, RZ ;  /* 0x0000000439337824 */ /* 0x000fe200078e00ff */
[----:B------:R-:W-:-:S02]  /*49b0*/  IADD3 R85, P5, PT, R12, R41, RZ ;  /* 0x000000290c557210 */ /* 0x000fc40007fbe0ff */
[C---:B------:R-:W-:Y:S02]  /*49c0*/  IADD3 R63, P4, PT, R12.reuse, R45, RZ ;  /* 0x0000002d0c3f7210 */ /* 0x040fe40007f9e0ff */
[-C--:B------:R-:W-:Y:S02]  /*49d0*/  LEA.HI.X.SX32 R82, R49, R38.reuse, 0x1, P6 ;  /* 0x0000002631527211 */ /* 0x080fe400030f0eff */
[----:B------:R-:W-:Y:S02]  /*49e0*/  IADD3 R67, P6, PT, R12, R43, RZ ;  /* 0x0000002b0c437210 */ /* 0x000fe40007fde0ff */
[-C--:B------:R-:W-:Y:S02]  /*49f0*/  LEA.HI.X.SX32 R62, R41, R38.reuse, 0x1, P5 ;  /* 0x00000026293e7211 */ /* 0x080fe400028f0eff */
[----:B------:R-:W-:Y:S02]  /*4a00*/  LEA.HI.X.SX32 R70, R45, R38, 0x1, P4 ;  /* 0x000000262d467211 */ /* 0x000fe400020f0eff */
[----:B------:R-:W-:-:S02]  /*4a10*/  SHF.R.S32.HI R28, RZ, 0x1f, R8 ;  /* 0x0000001fff1c7819 */ /* 0x000fc40000011408 */
[----:B------:R-:W-:Y:S02]  /*4a20*/  IADD3 R32, P5, PT, R8, R33, RZ ;  /* 0x0000002108207210 */ /* 0x000fe40007fbe0ff */
[C---:B------:R-:W-:Y:S02]  /*4a30*/  IADD3 R89, P4, PT, R12.reuse, R39, RZ ;  /* 0x000000270c597210 */ /* 0x040fe40007f9e0ff */
[----:B------:R-:W-:Y:S01]  /*4a40*/  LEA.HI.X.SX32 R66, R43, R38, 0x1, P6 ;  /* 0x000000262b427211 */ /* 0x000fe200030f0eff */
[----:B------:R-:W-:Y:S01]  /*4a50*/  IMAD.SHL.U32 R43, R65, 0x4, RZ ;  /* 0x00000004412b7824 */ /* 0x000fe200078e00ff */
[----:B------:R-:W-:Y:S02]  /*4a60*/  IADD3 R93, P6, PT, R12, R35, RZ ;  /* 0x000000230c5d7210 */ /* 0x000fe40007fde0ff */
[----:B------:R-:W-:Y:S01]  /*4a70*/  LEA.HI.X.SX32 R125, R33, R28, 0x1, P5 ;  /* 0x0000001c217d7211 */ /* 0x000fe200028f0eff */
[----:B------:R-:W-:Y:S01]  /*4a80*/  IMAD.SHL.U32 R33, R91, 0x4, RZ ;  /* 0x000000045b217824 */ /* 0x000fe200078e00ff */
[----:B------:R-:W-:Y:S01]  /*4a90*/  LEA.HI.X.SX32 R46, R39, R38, 0x1, P4 ;  /* 0x00000026272e7211 */ /* 0x000fe200020f0eff */
[----:B------:R-:W-:Y:S01]  /*4aa0*/  IMAD.SHL.U32 R39, R87, 0x4, RZ ;  /* 0x0000000457277824 */ /* 0x000fe200078e00ff */
[----:B------:R-:W-:Y:S01]  /*4ab0*/  LEA R12, P5, R79, UR18, 0x4 ;  /* 0x000000124f0c7c11 */ /* 0x000fe2000f8a20ff */
[----:B------:R-:W-:Y:S01]  /*4ac0*/  UMOV UR18, 0x1 ;  /* 0x0000000100127882 */ /* 0x000fe20000000000 */
[----:B------:R-:W-:-:S02]  /*4ad0*/  IADD3 R52, P4, PT, R8, R27, RZ ;  /* 0x0000001b08347210 */ /* 0x000fc40007f9e0ff */
[----:B------:R-:W-:Y:S01]  /*4ae0*/  LEA.HI.X R16, R79, UR19, R16, 0x4, P5 ;  /* 0x000000134f107c11 */ /* 0x000fe2000a8f2410 */
[----:B------:R-:W-:Y:S01]  /*4af0*/  UMOV UR19, 0x3 ;  /* 0x0000000300137882 */ /* 0x000fe20000000000 */
[-C--:B------:R-:W-:Y:S01]  /*4b00*/  LEA.HI.X.SX32 R121, R27, R28.reuse, 0x1, P4 ;  /* 0x0000001c1b797211 */ /* 0x080fe200020f0eff */
[----:B------:R-:W-:Y:S01]  /*4b10*/  IMAD.SHL.U32 R27, R102, 0x4, RZ ;  /* 0x00000004661b7824 */ /* 0x000fe200078e00ff */
[C---:B------:R-:W-:Y:S02]  /*4b20*/  IADD3 R64, P5, PT, R8.reuse, R17, RZ ;  /* 0x0000001108407210 */ /* 0x040fe40007fbe0ff */
[----:B------:R-:W-:Y:S02]  /*4b30*/  IADD3 R60, P4, PT, R8, R19, RZ ;  /* 0x00000013083c7210 */ /* 0x000fe40007f9e0ff */
[-C--:B------:R-:W-:Y:S02]  /*4b40*/  LEA.HI.X.SX32 R115, R17, R28.reuse, 0x1, P5 ;  /* 0x0000001c11737211 */ /* 0x080fe400028f0eff */
[----:B------:R-:W-:Y:S01]  /*4b50*/  LEA.HI.X.SX32 R117, R19, R28, 0x1, P4 ;  /* 0x0000001c13757211 */ /* 0x000fe200020f0eff */
[----:B------:R-:W-:Y:S01]  /*4b60*/  IMAD.SHL.U32 R19, R104, 0x4, RZ ;  /* 0x0000000468137824 */ /* 0x000fe200078e00ff */
[----:B------:R-:W-:-:S02]  /*4b70*/  IADD3 R72, P5, PT, R8, R13, RZ ;  /* 0x0000000d08487210 */ /* 0x000fc40007fbe0ff */
[----:B------:R-:W-:Y:S02]  /*4b80*/  IADD3 R68, P4, PT, R8, R15, RZ ;  /* 0x0000000f08447210 */ /* 0x000fe40007f9e0ff */
[-C--:B------:R-:W-:Y:S02]  /*4b90*/  LEA.HI.X.SX32 R111, R13, R28.reuse, 0x1, P5 ;  /* 0x0000001c0d6f7211 */ /* 0x080fe400028f0eff */
[----:B------:R-:W-:Y:S01]  /*4ba0*/  LEA.HI.X.SX32 R113, R15, R28, 0x1, P4 ;  /* 0x0000001c0f717211 */ /* 0x000fe200020f0eff */
[----:B------:R-:W-:Y:S01]  /*4bb0*/  IMAD.SHL.U32 R15, R106, 0x4, RZ ;  /* 0x000000046a0f7824 */ /* 0x000fe200078e00ff */
[C---:B------:R-:W-:Y:S02]  /*4bc0*/  IADD3 R80, P5, PT, R8.reuse, R9, RZ ;  /* 0x0000000908507210 */ /* 0x040fe40007fbe0ff */
[----:B------:R-:W-:Y:S02]  /*4bd0*/  IADD3 R76, P4, PT, R8, R11, RZ ;  /* 0x0000000b084c7210 */ /* 0x000fe40007f9e0ff */
[----:B------:R-:W-:-:S02]  /*4be0*/  LEA.HI.X.SX32 R38, R35, R38, 0x1, P6 ;  /* 0x0000002623267211 */ /* 0x000fc400030f0eff */
[-C--:B------:R-:W-:Y:S02]  /*4bf0*/  LEA.HI.X.SX32 R105, R9, R28.reuse, 0x1, P5 ;  /* 0x0000001c09697211 */ /* 0x080fe400028f0eff */
[----:B------:R-:W-:Y:S02]  /*4c00*/  IADD3 R42, P6, PT, R8, R31, RZ ;  /* 0x0000001f082a7210 */ /* 0x000fe40007fde0ff */
[----:B------:R-:W-:Y:S01]  /*4c10*/  LEA.HI.X.SX32 R109, R11, R28, 0x1, P4 ;  /* 0x0000001c0b6d7211 */ /* 0x000fe200020f0eff */
[----:B------:R-:W-:Y:S01]  /*4c20*/  IMAD.SHL.U32 R11, R108, 0x4, RZ ;  /* 0x000000046c0b7824 */ /* 0x000fe200078e00ff */
[C---:B------:R-:W-:Y:S02]  /*4c30*/  IADD3 R88, P5, PT, R8.reuse, R5, RZ ;  /* 0x0000000508587210 */ /* 0x040fe40007fbe0ff */
[----:B------:R-:W-:Y:S02]  /*4c40*/  IADD3 R84, P4, PT, R8, R7, RZ ;  /* 0x0000000708547210 */ /* 0x000fe40007f9e0ff */
[----:B------:R-:W-:-:S02]  /*4c50*/  SHF.R.S32.HI R9, RZ, 0x1f, R6 ;  /* 0x0000001fff097819 */ /* 0x000fc40000011406 */
[-C--:B------:R-:W-:Y:S02]  /*4c60*/  LEA.HI.X.SX32 R123, R31, R28.reuse, 0x1, P6 ;  /* 0x0000001c1f7b7211 */ /* 0x080fe400030f0eff */
[-C--:B------:R-:W-:Y:S02]  /*4c70*/  LEA.HI.X.SX32 R101, R5, R28.reuse, 0x1, P5 ;  /* 0x0000001c05657211 */ /* 0x080fe400028f0eff */
[C---:B------:R-:W-:Y:S02]  /*4c80*/  IADD3 R58, P6, PT, R8.reuse, R21, RZ ;  /* 0x00000015083a7210 */ /* 0x040fe40007fde0ff */
[----:B------:R-:W-:Y:S02]  /*4c90*/  LEA.HI.X.SX32 R99, R7, R28, 0x1, P4 ;  /* 0x0000001c07637211 */ /* 0x000fe400020f0eff */
[C---:B------:R-:W-:Y:S02]  /*4ca0*/  IADD3 R110, P5, PT, R8.reuse, R95, RZ ;  /* 0x0000005f086e7210 */ /* 0x040fe40007fbe0ff */
[----:B------:R-:W-:-:S02]  /*4cb0*/  IADD3 R92, P4, PT, R8, R97, RZ ;  /* 0x00000061085c7210 */ /* 0x000fc40007f9e0ff */
[----:B------:R-:W-:Y:S02]  /*4cc0*/  LEA.HI R6, R9, R6, RZ, 0x5 ;  /* 0x0000000609067211 */ /* 0x000fe400078f28ff */
[-C--:B------:R-:W-:Y:S02]  /*4cd0*/  LEA.HI.X.SX32 R119, R21, R28.reuse, 0x1, P6 ;  /* 0x0000001c15777211 */ /* 0x080fe400030f0eff */
[-C--:B------:R-:W-:Y:S02]  /*4ce0*/  LEA.HI.X.SX32 R95, R95, R28.reuse, 0x1, P5 ;  /* 0x0000001c5f5f7211 */ /* 0x080fe400028f0eff */
[----:B------:R-:W-:Y:S02]  /*4cf0*/  LEA.HI.X.SX32 R97, R97, R28, 0x1, P4 ;  /* 0x0000001c61617211 */ /* 0x000fe400020f0eff */
[C---:B------:R-:W-:Y:S02]  /*4d00*/  IADD3 R114, P5, PT, R8.reuse, R107, RZ ;  /* 0x0000006b08727210 */ /* 0x040fe40007fbe0ff */
[----:B------:R-:W-:Y:S01]  /*4d10*/  IADD3 R118, P6, PT, R8, R103, RZ ;  /* 0x0000006708767210 */ /* 0x000fe20007fde0ff */
[----:B------:R-:W-:Y:S01]  /*4d20*/  VIADD R8, R4, 0xffffff80 ;  /* 0xffffff8004087836 */ /* 0x000fe20000000000 */
[----:B------:R-:W-:-:S02]  /*4d30*/  SHF.R.S32.HI R6, RZ, 0x5, R6 ;  /* 0x00000005ff067819 */ /* 0x000fc40000011406 */
[----:B------:R-:W-:Y:S02]  /*4d40*/  LEA R5, P4, R48, UR16, 0x4 ;  /* 0x0000001030057c11 */ /* 0x000fe4000f8820ff */
[----:B------:R-:W-:Y:S01]  /*4d50*/  SHF.L.U64.HI R9, R108, 0x2, R133 ;  /* 0x000000026c097819 */ /* 0x000fe20000010285 */
[----:B------:R-:W-:Y:S01]  /*4d60*/  VIADD R4, R6, 0xfffffffc ;  /* 0xfffffffc06047836 */ /* 0x000fe20000000000 */
[C---:B------:R-:W-:Y:S01]  /*4d70*/  SHF.L.U64.HI R108, R110.reuse, 0x2, R95 ;  /* 0x000000026e6c7819 */ /* 0x040fe2000001025f */
[----:B------:R-:W-:Y:S01]  /*4d80*/  IMAD.SHL.U32 R110, R110, 0x4, RZ ;  /* 0x000000046e6e7824 */ /* 0x000fe200078e00ff */
[-C--:B------:R-:W-:Y:S02]  /*4d90*/  LEA.HI.X.SX32 R107, R107, R28.reuse, 0x1, P5 ;  /* 0x0000001c6b6b7211 */ /* 0x080fe400028f0eff */
[----:B------:R-:W-:Y:S02]  /*4da0*/  LEA.HI.X.SX32 R103, R103, R28, 0x1, P6 ;  /* 0x0000001c67677211 */ /* 0x000fe400030f0eff */
[----:B------:R-:W-:-:S02]  /*4db0*/  SHF.L.U64.HI R35, R87, 0x2, R98 ;  /* 0x0000000257237819 */ /* 0x000fc40000010262 */
[----:B------:R-:W-:Y:S02]  /*4dc0*/  VIMNMX R95, PT, PT, R6, 0x2, !PT ;  /* 0x00000002065f7848 */ /* 0x000fe40007fe0100 */
[----:B------:R-:W-:Y:S01]  /*4dd0*/  LEA.HI.X R7, R48, UR17, R50, 0x4, P4 ;  /* 0x0000001130077c11 */ /* 0x000fe2000a0f2432 */
[----:B------:R-:W-:Y:S01]  /*4de0*/  IMAD.SHL.U32 R48, R52, 0x4, RZ ;  /* 0x0000000434307824 */ /* 0x000fe200078e00ff */
[C---:B------:R-:W-:Y:S01]  /*4df0*/  SHF.L.U64.HI R87, R89.reuse, 0x2, R46 ;  /* 0x0000000259577819 */ /* 0x040fe2000001022e */
[----:B------:R-:W-:Y:S01]  /*4e00*/  IMAD.SHL.U32 R89, R89, 0x4, RZ ;  /* 0x0000000459597824 */ /* 0x000fe200078e00ff */
[----:B------:R-:W-:Y:S01]  /*4e10*/  SHF.L.U64.HI R31, R91, 0x2, R100 ;  /* 0x000000025b1f7819 */ /* 0x000fe20000010264 */
[----:B------:R-:W-:Y:S01]  /*4e20*/  VIADD R6, R95, 0xffffffff ;  /* 0xffffffff5f067836 */ /* 0x000fe20000000000 */
[----:B------:R-:W-:Y:S02]  /*4e30*/  SHF.L.U64.HI R41, R65, 0x2, R96 ;  /* 0x0000000241297819 */ /* 0x000fe40000010260 */
[----:B------:R-:W-:-:S02]  /*4e40*/  SHF.L.U64.HI R45, R61, 0x2, R90 ;  /* 0x000000023d2d7819 */ /* 0x000fc4000001025a */
[----:B------:R-:W-:Y:S02]  /*4e50*/  SHF.L.U64.HI R49, R57, 0x2, R86 ;  /* 0x0000000239317819 */ /* 0x000fe40000010256 */
[----:B------:R-:W-:Y:S01]  /*4e60*/  SHF.L.U64.HI R46, R52, 0x2, R121 ;  /* 0x00000002342e7819 */ /* 0x000fe20000010279 */
[C---:B------:R-:W-:Y:S01]  /*4e70*/  IMAD.SHL.U32 R52, R58.reuse, 0x4, RZ ;  /* 0x000000043a347824 */ /* 0x040fe200078e00ff */
[C---:B------:R-:W-:Y:S01]  /*4e80*/  SHF.L.U64.HI R53, R55.reuse, 0x2, R82 ;  /* 0x0000000237357819 */ /* 0x040fe20000010252 */
[----:B------:R-:W-:Y:S01]  /*4e90*/  IMAD.SHL.U32 R55, R55, 0x4, RZ ;  /* 0x0000000437377824 */ /* 0x000fe200078e00ff */
        /* <DEDUP_REMOVED lines=10> */
[----:B------:R-:W-:-:S02]  /*4f40*/  SHF.L.U64.HI R50, R58, 0x2, R119 ;  /* 0x000000023a327819 */ /* 0x000fc40000010277 */
        /* <DEDUP_REMOVED lines=27> */
[----:B------:R-:W-:Y:S02]  /*5100*/  SHF.L.U64.HI R17, R104, 0x2, R129 ;  /* 0x0000000268117819 */ /* 0x000fe40000010281 */
[----:B------:R-:W-:-:S07]  /*5110*/  SHF.L.U64.HI R21, R102, 0x2, R127 ;  /* 0x0000000266157819 */ /* 0x000fce000001027f */
.L_x_10:
[----:B------:R-:W-:Y:S01]  /*5120*/  UIADD3 UR5, UPT, UPT, UR5, 0x1, URZ ;  /* 0x0000000105057890 */ /* 0x000fe2000fffe0ff */
[----:B------:R-:W-:-:S04]  /*5130*/  DEPBAR.LE SB0, 0x4 ;  /* 0x000081000000791a */ /* 0x000fc80000000000 */
[----:B------:R-:W-:Y:S01]  /*5140*/  ULEA UR12, UR18, UR10, 0x3 ;  /* 0x0000000a120c7291 */ /* 0x000fe2000f8e18ff */
[----:B------:R-:W-:Y:S01]  /*5150*/  IMAD.U32 R94, R94, -0x80000000, RZ ;  /* 0x800000005e5e7824 */ /* 0x000fe200078e00ff */
[----:B------:R-:W-:Y:S02]  /*5160*/  UISETP.GT.AND UP0, UPT, UR5, 0x3, UPT ;  /* 0x000000030500788c */ /* 0x000fe4000bf04270 */
[----:B------:R-:W-:Y:S02]  /*5170*/  UIADD3 UR12, UPT, UPT, UR12, 0x10000, URZ ;  /* 0x000100000c0c7890 */ /* 0x000fe4000fffe0ff */
[----:B------:R-:W-:Y:S01]  /*5180*/  USEL UR5, UR5, URZ, !UP0 ;  /* 0x000000ff05057287 */ /* 0x000fe2000c000000 */
[----:B------:R-:W-:Y:S06]  /*5190*/  BAR.SYNC.DEFER_BLOCKING 0x0 ;  /* 0x0000000000007b1d */ /* 0x000fec0000010000 */
[----:B--2---:R-:W-:Y:S05]  /*51a0*/  @P3 BRA `(.L_x_8) ;  /* 0x00000000009c3947 */ /* 0x004fea0003800000 */
[----:B------:R-:W-:Y:S01]  /*51b0*/  ULEA UR4, UR5, UR10, 0xd ;  /* 0x0000000a05047291 */ /* 0x000fe2000f8e68ff */
[----:B------:R-:W-:Y:S01]  /*51c0*/  UMOV UR8, URZ ;  /* 0x000000ff00087c82 */ /* 0x000fe20008000000 */
[----:B------:R-:W-:Y:S02]  /*51d0*/  UMOV UR9, URZ ;  /* 0x000000ff00097c82 */ /* 0x000fe40008000000 */
[----:B------:R-:W-:Y:S02]  /*51e0*/  USHF.R.U32.HI UR14, URZ, 0x4, UR4 ;  /* 0x00000004ff0e7899 */ /* 0x000fe40008011604 */
[----:B------:R-:W-:Y:S02]  /*51f0*/  UIADD3 UR4, UPT, UPT, UR4, 0x8000, URZ ;  /* 0x0000800004047890 */ /* 0x000fe4000fffe0ff */
[----:B------:R-:W-:Y:S02]  /*5200*/  USGXT.U32 UR14, UR14, 0xe ;  /* 0x0000000e0e0e789a */ /* 0x000fe40008000000 */
[----:B------:R-:W-:-:S02]  /*5210*/  USHF.R.U32.HI UR4, URZ, 0x4, UR4 ;  /* 0x00000004ff047899 */ /* 0x000fc40008011604 */
[----:B------:R-:W-:Y:S02]  /*5220*/  UIADD3 UR24, UP0, UPT, UR14, 0x2, URZ ;  /* 0x000000020e187890 */ /* 0x000fe4000ff1e0ff */
[----:B------:R-:W-:Y:S02]  /*5230*/  USGXT.U32 UR16, UR4, 0xe ;  /* 0x0000000e0410789a */ /* 0x000fe40008000000 */
[----:B------:R-:W-:Y:S01]  /*5240*/  UIADD3 UR28, UP1, UPT, UR24, 0x2, URZ ;  /* 0x00000002181c7890 */ /* 0x000fe2000ff3e0ff */
[----:B------:R-:W-:Y:S01]  /*5250*/  UMOV UR4, URZ ;  /* 0x000000ff00047c82 */ /* 0x000fe20008000000 */
[----:B------:R-:W-:Y:S01]  /*5260*/  UMOV UR34, 0x0 ;  /* 0x0000000000227882 */ /* 0x000fe20000000000 */
[----:B------:R-:W-:Y:S02]  /*5270*/  UIADD3.X UR25, UPT, UPT, UR4, 0x40004040, URZ, UP0, !UPT ;  /* 0x4000404004197890 */ /* 0x000fe400087fe4ff */
[----:B------:R-:W-:Y:S02]  /*5280*/  UIADD3 UR26, UP0, UPT, UR16, 0x2, URZ ;  /* 0x00000002101a7890 */ /* 0x000fe4000ff1e0ff */
[----:B------:R-:W-:-:S02]  /*5290*/  UIADD3.X UR29, UPT, UPT, UR25, URZ, URZ, UP1, !UPT ;  /* 0x000000ff191d7290 */ /* 0x000fc40008ffe4ff */
[----:B------:R-:W-:Y:S02]  /*52a0*/  UIADD3.X UR27, UPT, UPT, UR8, 0x40004040, URZ, UP0, !UPT ;  /* 0x40004040081b7890 */ /* 0x000fe400087fe4ff */
[----:B------:R-:W-:Y:S01]  /*52b0*/  UIADD3 UR30, UP0, UPT, UR24, 0x4, URZ ;  /* 0x00000004181e7890 */ /* 0x000fe2000ff1e0ff */
[----:B------:R-:W-:Y:S01]  /*52c0*/  UMOV UR8, UR12 ;  /* 0x0000000c00087c82 */ /* 0x000fe20008000000 */
[----:B------:R-:W-:Y:S01]  /*52d0*/  UMOV UR35, 0x4100910 ;  /* 0x0410091000237882 */ /* 0x000fe20000000000 */
[----:B------:R-:W-:Y:S01]  /*52e0*/  UMOV UR4, UR8 ;  /* 0x0000000800047c82 */ /* 0x000fe20008000000 */
[----:B------:R-:W-:Y:S02]  /*52f0*/  UIADD3 UR8, UP1, UPT, UR26, 0x2, URZ ;  /* 0x000000021a087890 */ /* 0x000fe4000ff3e0ff */
[----:B------:R-:W-:Y:S02]  /*5300*/  UIADD3.X UR31, UPT, UPT, UR25, URZ, URZ, UP0, !UPT ;  /* 0x000000ff191f7290 */ /* 0x000fe400087fe4ff */
[----:B------:R-:W-:-:S02]  /*5310*/  UIADD3 UR32, UP0, UPT, UR26, 0x4, URZ ;  /* 0x000000041a207890 */ /* 0x000fc4000ff1e0ff */
[----:B------:R-:W-:Y:S02]  /*5320*/  UIADD3.X UR9, UPT, UPT, UR27, URZ, URZ, UP1, !UPT ;  /* 0x000000ff1b097290 */ /* 0x000fe40008ffe4ff */
[----:B------:R-:W-:Y:S01]  /*5330*/  UIADD3.X UR33, UPT, UPT, UR27, URZ, URZ, UP0, !UPT ;  /* 0x000000ff1b217290 */ /* 0x000fe200087fe4ff */
[----:B------:R-:W-:Y:S01]  /*5340*/  UMOV UR15, 0x40004040 ;  /* 0x40004040000f7882 */ /* 0x000fe20000000000 */
[----:B------:R-:W-:Y:S01]  /*5350*/  UMOV UR17, 0x40004040 ;  /* 0x4000404000117882 */ /* 0x000fe20000000000 */
[----:B------:R-:W-:Y:S01]  /*5360*/  UMOV UR36, 0x0 ;  /* 0x0000000000247882 */ /* 0x000fe20000000000 */
[----:B------:R-:W-:Y:S01]  /*5370*/  UMOV UR37, 0x4100910 ;  /* 0x0410091000257882 */ /* 0x000fe20000000000 */
[----:B------:R-:W-:Y:S01]  /*5380*/  UMOV UR38, 0x0 ;  /* 0x0000000000267882 */ /* 0x000fe20000000000 */
[----:B------:R-:W-:Y:S01]  /*5390*/  UMOV UR39, 0x4100910 ;  /* 0x0410091000277882 */ /* 0x000fe20000000000 */
[----:B------:R1:W-:Y:S01]  /*53a0*/  UTCHMMA gdesc[UR14], gdesc[UR16], tmem[UR22], tmem[UR34], idesc[UR35], UPT ;  /* 0x00ff22100e0075ea */ /* 0x0003e2000b800016 */
[----:B------:R-:W-:Y:S01]  /*53b0*/  UMOV UR40, 0x0 ;  /* 0x0000000000287882 */ /* 0x000fe20000000000 */
[----:B------:R-:W-:Y:S01]  /*53c0*/  UMOV UR41, 0x4100910 ;  /* 0x0410091000297882 */ /* 0x000fe20000000000 */
[----:B------:R1:W-:Y:S01]  /*53d0*/  UTCHMMA gdesc[UR24], gdesc[UR26], tmem[UR22], tmem[UR36], idesc[UR37], UPT ;  /* 0x00ff241a180075ea */ /* 0x0003e2000b800016 */
[----:B------:R1:W-:Y:S01]  /*53e0*/  UTCHMMA gdesc[UR28], gdesc[UR8], tmem[UR22], tmem[UR38], idesc[UR39], UPT ;  /* 0x00ff26081c0075ea */ /* 0x0003e2000b800016 */
[----:B------:R1:W-:Y:S01]  /*53f0*/  UTCHMMA gdesc[UR30], gdesc[UR32], tmem[UR22], tmem[UR40], idesc[UR41], UPT ;  /* 0x00ff28201e0075ea */ /* 0x0003e2000b800016 */
[----:B------:R1:W-:Y:S01]  /*5400*/  UTCBAR [UR4], URZ ;  /* 0x000000ff040073e9 */ /* 0x0003e200080000ff */
[----:B------:R-:W-:Y:S01]  /*5410*/  NOP ;  /* 0x0000000000007918 */ /* 0x000fe20000000000 */
.L_x_8:
[----:B------:R-:W2:Y:S01]  /*5420*/  SYNCS.PHASECHK.TRANS64.TRYWAIT P4, [UR13], R94 ;  /* 0x0000005eff0075a7 */ /* 0x000ea2000808110d */
[----:B------:R-:W-:Y:S01]  /*5430*/  ISETP.LE.AND P5, PT, R4, UR7, PT ;  /* 0x0000000704007c0c */ /* 0x000fe2000bfa3270 */
[----:B-1----:R-:W-:Y:S01]  /*5440*/  UMOV UR4, UR6 ;  /* 0x0000000600047c82 */ /* 0x002fe20008000000 */
[----:B--2---:R-:W-:Y:S11]  /*5450*/  @!P4 BRA `(.L_x_9) ;  /* 0x000000200018c947 */ /* 0x004ff60003800000 */
.L_x_16:
[----:B------:R-:W-:Y:S01]  /*5460*/  BAR.SYNC.DEFER_BLOCKING 0x0 ;  /* 0x0000000000007b1d */ /* 0x000fe20000010000 */
[----:B------:R-:W-:Y:S01]  /*5470*/  ISETP.GE.AND P4, PT, R3, R8, PT ;  /* 0x000000080300720c */ /* 0x000fe20003f86270 */
[----:B------:R-:W-:Y:S02]  /*5480*/  UIADD3 UR19, UPT, UPT, UR19, 0x1, URZ ;  /* 0x0000000113137890 */ /* 0x000fe4000fffe0ff */
[----:B------:R-:W-:Y:S01]  /*5490*/  UIADD3 UR7, UPT, UPT, UR7, 0x1, URZ ;  /* 0x0000000107077890 */ /* 0x000fe2000fffe0ff */
[----:B------:R-:W-:Y:S01]  /*54a0*/  SEL R94, RZ, 0x4, P4 ;  /* 0x00000004ff5e7807 */ /* 0x000fe20002000000 */
[----:B------:R-:W-:Y:S01]  /*54b0*/  UISETP.GT.AND UP0, UPT, UR19, 0x3, UPT ;  /* 0x000000031300788c */ /* 0x000fe2000bf04270 */
[----:B------:R-:W-:Y:S01]  /*54c0*/  IADD3 R98, P4, PT, R5, R88, RZ ;  /* 0x0000005805627210 */ /* 0x000fe20007f9e0ff */
[----:B------:R-:W-:Y:S01]  /*54d0*/  UIADD3 UR18, UPT, UPT, UR18, 0x1, URZ ;  /* 0x0000000112127890 */ /* 0x000fe2000fffe0ff */
[----:B------:R-:W-:Y:S01]  /*54e0*/  SEL R94, R94, RZ, !P5 ;  /* 0x000000ff5e5e7207 */ /* 0x000fe20006800000 */
[----:B------:R-:W-:-:S02]  /*54f0*/  USEL UR19, UR19, URZ, !UP0 ;  /* 0x000000ff13137287 */ /* 0x000fc4000c000000 */
[----:B------:R-:W-:Y:S01]  /*5500*/  IMAD.X R99, R7, 0x1, R86, P4 ;  /* 0x0000000107637824 */ /* 0x000fe200020e0656 */
[----:B------:R-:W-:Y:S01]  /*5510*/  ISETP.NE.U32.AND P6, PT, R94, RZ, PT ;  /* 0x000000ff5e00720c */ /* 0x000fe20003fc5070 */
[----:B------:R-:W-:Y:S01]  /*5520*/  ULEA UR6, UR19, UR10, 0xd ;  /* 0x0000000a13067291 */ /* 0x000fe2000f8e68ff */
[----:B------:R-:W-:Y:S01]  /*5530*/  ISETP.GE.AND P4, PT, R23, R8, PT ;  /* 0x000000081700720c */ /* 0x000fe20003f86270 */
[----:B------:R-:W-:Y:S01]  /*5540*/  UISETP.GT.AND UP0, UPT, UR18, 0x1, UPT ;  /* 0x000000011200788c */ /* 0x000fe2000bf04270 */
[----:B------:R-:W-:Y:S02]  /*5550*/  UMOV UR13, UR12 ;  /* 0x0000000c000d7c82 */ /* 0x000fe40008000000 */
[----:B------:R-:W-:Y:S01]  /*5560*/  SEL R94, RZ, 0x4, P4 ;  /* 0x00000004ff5e7807 */ /* 0x000fe20002000000 */
[----:B------:R-:W-:Y:S01]  /*5570*/  VIADD R101, R14, UR6 ;  /* 0x000000060e657c36 */ /* 0x000fe20008000000 */
[----:B------:R-:W-:Y:S01]  /*5580*/  IADD3 R96, P4, PT, R5, R84, RZ ;  /* 0x0000005405607210 */ /* 0x000fe20007f9e0ff */
[----:B------:R-:W-:Y:S01]  /*5590*/  VIADD R103, R18, UR6 ;  /* 0x0000000612677c36 */ /* 0x000fe20008000000 */
[----:B------:R-:W-:Y:S01]  /*55a0*/  SEL R94, R94, RZ, !P5 ;  /* 0x000000ff5e5e7207 */ /* 0x000fe20006800000 */
[----:B------:R-:W-:Y:S01]  /*55b0*/  VIADD R105, R30, UR6 ;  /* 0x000000061e697c36 */ /* 0x000fe20008000000 */
[----:B------:R-:W-:Y:S01]  /*55c0*/  USEL UR18, UR18, URZ, !UP0 ;  /* 0x000000ff12127287 */ /* 0x000fe2000c000000 */
[----:B------:R-:W-:Y:S01]  /*55d0*/  @!PT LDS RZ, [RZ] ;  /* 0x00000000fffff984 */ /* 0x000fe20000000800 */
[----:B------:R-:W-:Y:S01]  /*55e0*/  @!PT LDS RZ, [RZ] ;  /* 0x00000000fffff984 */ /* 0x000fe20000000800 */
[----:B------:R-:W-:Y:S01]  /*55f0*/  @!PT LDS RZ, [RZ] ;  /* 0x00000000fffff984 */ /* 0x000fe20000000800 */
[----:B------:R1:W-:Y:S01]  /*5600*/  LDGSTS.E [R101], desc[UR20][R98.64], P6 ;  /* 0x0000000062657fae */ /* 0x0003e2000b1a1014 */
[----:B------:R-:W-:Y:S01]  /*5610*/  ISETP.NE.U32.AND P6, PT, R94, RZ, PT ;  /* 0x000000ff5e00720c */ /* 0x000fe20003fc5070 */
[----:B------:R-:W-:Y:S01]  /*5620*/  IMAD.X R97, R7, 0x1, R82, P4 ;  /* 0x0000000107617824 */ /* 0x000fe200020e0652 */
[----:B------:R-:W-:Y:S01]  /*5630*/  ISETP.GE.AND P4, PT, R25, R8, PT ;  /* 0x000000081900720c */ /* 0x000fe20003f86270 */
[----:B------:R-:W-:-:S02]  /*5640*/  VIADD R109, R40, UR6 ;  /* 0x00000006286d7c36 */ /* 0x000fc40008000000 */
[----:B------:R-:W-:Y:S01]  /*5650*/  VIADD R111, R44, UR6 ;  /* 0x000000062c6f7c36 */ /* 0x000fe20008000000 */
[----:B------:R-:W-:-:S04]  /*5660*/  SEL R94, RZ, 0x4, P4 ;  /* 0x00000004ff5e7807 */ /* 0x000fc80002000000 */
[----:B------:R-:W-:Y:S02]  /*5670*/  SEL R95, R94, RZ, !P5 ;  /* 0x000000ff5e5f7207 */ /* 0x000fe40006800000 */
[----:B------:R-:W-:Y:S01]  /*5680*/  IADD3 R94, P4, PT, R5, R80, RZ ;  /* 0x00000050055e7210 */ /* 0x000fe20007f9e0ff */
[----:B------:R2:W-:Y:S01]  /*5690*/  LDGSTS.E [R101+0x8], desc[UR20][R96.64], P6 ;  /* 0x0000800060657fae */ /* 0x0005e2000b1a1014 */
[----:B------:R-:W-:-:S03]  /*56a0*/  ISETP.NE.U32.AND P6, PT, R95, RZ, PT ;  /* 0x000000ff5f00720c */ /* 0x000fc60003fc5070 */
[----:B------:R-:W-:Y:S01]  /*56b0*/  IMAD.X R95, R7, 0x1, R78, P4 ;  /* 0x00000001075f7824 */ /* 0x000fe200020e064e */
[----:B------:R-:W-:-:S04]  /*56c0*/  ISETP.GE.AND P4, PT, R29, R8, PT ;  /* 0x000000081d00720c */ /* 0x000fc80003f86270 */
[----:B-1----:R-:W-:Y:S01]  /*56d0*/  SEL R98, RZ, 0x4, P4 ;  /* 0x00000004ff627807 */ /* 0x002fe20002000000 */
[----:B--2---:R-:W-:-:S03]  /*56e0*/  VIADD R101, R20, UR6 ;  /* 0x0000000614657c36 */ /* 0x004fc60008000000 */
[----:B------:R-:W-:Y:S01]  /*56f0*/  SEL R99, R98, RZ, !P5 ;  /* 0x000000ff62637207 */ /* 0x000fe20006800000 */
[----:B------:R1:W-:Y:S01]  /*5700*/  LDGSTS.E [R103], desc[UR20][R94.64], P6 ;  /* 0x000000005e677fae */ /* 0x0003e2000b1a1014 */
[----:B------:R-:W-:Y:S02]  /*5710*/  IADD3 R98, P4, PT, R5, R76, RZ ;  /* 0x0000004c05627210 */ /* 0x000fe40007f9e0ff */
[----:B------:R-:W-:-:S03]  /*5720*/  ISETP.NE.U32.AND P6, PT, R99, RZ, PT ;  /* 0x000000ff6300720c */ /* 0x000fc60003fc5070 */
[----:B------:R-:W-:Y:S01]  /*5730*/  IMAD.X R99, R7, 0x1, R74, P4 ;  /* 0x0000000107637824 */ /* 0x000fe200020e064a */
[----:B------:R-:W-:-:S04]  /*5740*/  ISETP.GE.AND P4, PT, R69, R8, PT ;  /* 0x000000084500720c */ /* 0x000fc80003f86270 */
[----:B------:R-:W-:-:S04]  /*5750*/  SEL R96, RZ, 0x4, P4 ;  /* 0x00000004ff607807 */ /* 0x000fc80002000000 */
[----:B------:R-:W-:Y:S01]  /*5760*/  SEL R97, R96, RZ, !P5 ;  /* 0x000000ff60617207 */ /* 0x000fe20006800000 */
[----:B------:R2:W-:Y:S01]  /*5770*/  LDGSTS.E [R103+0x8], desc[UR20][R98.64], P6 ;  /* 0x0000800062677fae */ /* 0x0005e2000b1a1014 */
[----:B------:R-:W-:Y:S02]  /*5780*/  IADD3 R96, P4, PT, R5, R72, RZ ;  /* 0x0000004805607210 */ /* 0x000fe40007f9e0ff */
        /* <DEDUP_REMOVED lines=48> */
[----:B-1----:R-:W-:-:S04]  /*5a90*/  SEL R94, RZ, 0x4, P4 ;  /* 0x00000004ff5e7807 */ /* 0x002fc80002000000 */
[----:B------:R-:W-:Y:S01]  /*5aa0*/  SEL R95, R94, RZ, !P5 ;  /* 0x000000ff5e5f7207 */ /* 0x000fe20006800000 */
[----:B------:R1:W-:Y:S01]  /*5ab0*/  LDGSTS.E [R103], desc[UR20][R96.64], P6 ;  /* 0x0000000060677fae */ /* 0x0003e2000b1a1014 */
[----:B------:R-:W-:Y:S02]  /*5ac0*/  IADD3 R94, P4, PT, R5, R32, RZ ;  /* 0x00000020055e7210 */ /* 0x000fe40007f9e0ff */
[----:B------:R-:W-:-:S03]  /*5ad0*/  ISETP.NE.U32.AND P6, PT, R95, RZ, PT ;  /* 0x000000ff5f00720c */ /* 0x000fc60003fc5070 */
[----:B------:R-:W-:Y:S01]  /*5ae0*/  IMAD.X R95, R7, 0x1, R28, P4 ;  /* 0x00000001075f7824 */ /* 0x000fe200020e061c */
[----:B------:R-:W-:-:S04]  /*5af0*/  ISETP.GE.AND P4, PT, R155, R8, PT ;  /* 0x000000089b00720c */ /* 0x000fc80003f86270 */
[----:B--2---:R-:W-:Y:S02]  /*5b00*/  SEL R98, RZ, 0x4, P4 ;  /* 0x00000004ff627807 */ /* 0x004fe40002000000 */
[----:B------:R-:W-:Y:S02]  /*5b10*/  IADD3 R100, P4, PT, R5, R118, RZ ;  /* 0x0000007605647210 */ /* 0x000fe40007f9e0ff */
[----:B------:R-:W-:Y:S01]  /*5b20*/  SEL R98, R98, RZ, !P5 ;  /* 0x000000ff62627207 */ /* 0x000fe20006800000 */
[----:B------:R2:W-:Y:S02]  /*5b30*/  LDGSTS.E [R103+0x8], desc[UR20][R94.64], P6 ;  /* 0x000080005e677fae */ /* 0x0005e4000b1a1014 */
[----:B------:R-:W-:Y:S01]  /*5b40*/  IMAD.X R101, R7, 0x1, R116, P4 ;  /* 0x0000000107657824 */ /* 0x000fe200020e0674 */
[----:B------:R-:W-:Y:S02]  /*5b50*/  ISETP.NE.U32.AND P6, PT, R98, RZ, PT ;  /* 0x000000ff6200720c */ /* 0x000fe40003fc5070 */
[----:B------:R-:W-:-:S04]  /*5b60*/  ISETP.GE.AND P4, PT, R161, R8, PT ;  /* 0x00000008a100720c */ /* 0x000fc80003f86270 */
[----:B-1----:R-:W-:Y:S02]  /*5b70*/  SEL R96, RZ, 0x4, P4 ;  /* 0x00000004ff607807 */ /* 0x002fe40002000000 */
[----:B------:R-:W-:Y:S01]  /*5b80*/  IADD3 R98, P4, PT, R5, R114, RZ ;  /* 0x0000007205627210 */ /* 0x000fe20007f9e0ff */
[----:B--2---:R-:W-:Y:S01]  /*5b90*/  VIADD R103, R34, UR6 ;  /* 0x0000000622677c36 */ /* 0x004fe20008000000 */
[----:B------:R-:W-:Y:S01]  /*5ba0*/  SEL R96, R96, RZ, !P5 ;  /* 0x000000ff60607207 */ /* 0x000fe20006800000 */
[----:B------:R-:W-:Y:S02]  /*5bb0*/  USEL UR6, URZ, 0x1, !UP0 ;  /* 0x00000001ff067887 */ /* 0x000fe4000c000000 */
[----:B------:R1:W-:Y:S01]  /*5bc0*/  LDGSTS.E [R105], desc[UR20][R100.64], P6 ;  /* 0x0000000064697fae */ /* 0x0003e2000b1a1014 */
[----:B------:R-:W-:Y:S01]  /*5bd0*/  ISETP.NE.U32.AND P6, PT, R96, RZ, PT ;  /* 0x000000ff6000720c */ /* 0x000fe20003fc5070 */
[----:B------:R-:W-:Y:S01]  /*5be0*/  IMAD.X R99, R7, 0x1, R112, P4 ;  /* 0x0000000107637824 */ /* 0x000fe200020e0670 */
[----:B------:R-:W-:Y:S01]  /*5bf0*/  IADD3 R96, P4, PT, R5, R110, RZ ;  /* 0x0000006e05607210 */ /* 0x000fe20007f9e0ff */
[----:B------:R-:W-:-:S04]  /*5c00*/  ULOP3.LUT UR6, UR4, UR6, URZ, 0x3c, !UPT ;  /* 0x0000000604067292 */ /* 0x000fc8000f8e3cff */
[----:B------:R-:W-:Y:S01]  /*5c10*/  IMAD.X R97, R7, 0x1, R108, P4 ;  /* 0x0000000107617824 */ /* 0x000fe200020e066c */
[----:B------:R-:W-:-:S04]  /*5c20*/  ISETP.GE.AND P4, PT, R163, R8, PT ;  /* 0x00000008a300720c */ /* 0x000fc80003f86270 */
[----:B------:R-:W-:Y:S01]  /*5c30*/  SEL R95, RZ, 0x4, P4 ;  /* 0x00000004ff5f7807 */ /* 0x000fe20002000000 */
[----:B------:R2:W-:Y:S01]  /*5c40*/  LDGSTS.E [R105+0x8], desc[UR20][R98.64], P6 ;  /* 0x0000800062697fae */ /* 0x0005e2000b1a1014 */
[----:B------:R-:W-:Y:S02]  /*5c50*/  ISETP.GE.AND P4, PT, R165, R8, PT ;  /* 0x00000008a500720c */ /* 0x000fe40003f86270 */
[----:B------:R-:W-:Y:S02]  /*5c60*/  IADD3 R94, P6, PT, R5, R92, RZ ;  /* 0x0000005c055e7210 */ /* 0x000fe40007fde0ff */
[----:B-1----:R-:W-:Y:S02]  /*5c70*/  SEL R100, RZ, 0x4, P4 ;  /* 0x00000004ff647807 */ /* 0x002fe40002000000 */
[----:B------:R-:W-:Y:S01]  /*5c80*/  SEL R102, R95, RZ, !P5 ;  /* 0x000000ff5f667207 */ /* 0x000fe20006800000 */
[----:B------:R-:W-:Y:S01]  /*5c90*/  IMAD.X R95, R7, 0x1, R90, P6 ;  /* 0x00000001075f7824 */ /* 0x000fe200030e065a */
[----:B------:R-:W-:Y:S01]  /*5ca0*/  ISETP.GE.AND P4, PT, R10, R8, PT ;  /* 0x000000080a00720c */ /* 0x000fe20003f86270 */
[----:B------:R-:W-:Y:S01]  /*5cb0*/  VIADD R8, R8, 0xffffffe0 ;  /* 0xffffffe008087836 */ /* 0x000fe20000000000 */
[----:B------:R-:W-:-:S02]  /*5cc0*/  SEL R100, R100, RZ, !P5 ;  /* 0x000000ff64647207 */ /* 0x000fc40006800000 */
[----:B------:R-:W-:Y:S02]  /*5cd0*/  ISETP.NE.U32.AND P6, PT, R102, RZ, PT ;  /* 0x000000ff6600720c */ /* 0x000fe40003fc5070 */
[----:B------:R-:W-:Y:S02]  /*5ce0*/  SEL R101, RZ, 0x4, P4 ;  /* 0x00000004ff657807 */ /* 0x000fe40002000000 */
[----:B------:R-:W-:Y:S02]  /*5cf0*/  ISETP.NE.U32.AND P4, PT, R100, RZ, PT ;  /* 0x000000ff6400720c */ /* 0x000fe40003f85070 */
[----:B------:R-:W-:-:S04]  /*5d00*/  SEL R101, R101, RZ, !P5 ;  /* 0x000000ff65657207 */ /* 0x000fc80006800000 */
[----:B------:R-:W-:-:S03]  /*5d10*/  ISETP.NE.U32.AND P5, PT, R101, RZ, PT ;  /* 0x000000ff6500720c */ /* 0x000fc60003fa5070 */
[----:B------:R1:W-:Y:S01]  /*5d20*/  LDGSTS.E [R103], desc[UR20][R96.64], P6 ;  /* 0x0000000060677fae */ /* 0x0003e2000b1a1014 */
[----:B--2---:R-:W-:-:S03]  /*5d30*/  IADD3 R98, P6, PT, R12, R93, RZ ;  /* 0x0000005d0c627210 */ /* 0x004fc60007fde0ff */
[----:B------:R2:W-:Y:S01]  /*5d40*/  LDGSTS.E [R103+0x8], desc[UR20][R94.64], P4 ;  /* 0x000080005e677fae */ /* 0x0005e2000a1a1014 */
[----:B------:R-:W-:Y:S01]  /*5d50*/  IADD3 R100, P4, PT, R12, R85, RZ ;  /* 0x000000550c647210 */ /* 0x000fe20007f9e0ff */
[----:B------:R-:W-:Y:S01]  /*5d60*/  IMAD.X R99, R16, 0x1, R91, P6 ;  /* 0x0000000110637824 */ /* 0x000fe200030e065b */
[----:B------:R-:W-:Y:S01]  /*5d70*/  IADD3 R106, P6, PT, R12, R63, RZ ;  /* 0x0000003f0c6a7210 */ /* 0x000fe20007fde0ff */
[----:B------:R-:W0:Y:S02]  /*5d80*/  LDGDEPBAR ;  /* 0x00000000000079af */ /* 0x000e240000000000 */
[----:B------:R-:W-:Y:S01]  /*5d90*/  IMAD.X R101, R16, 0x1, R79, P4 ;  /* 0x0000000110657824 */ /* 0x000fe200020e064f */
[----:B------:R-:W-:Y:S01]  /*5da0*/  IADD3 R104, P4, PT, R12, R55, RZ ;  /* 0x000000370c687210 */ /* 0x000fe20007f9e0ff */
[----:B------:R-:W-:Y:S01]  /*5db0*/  IMAD.X R107, R16, 0x1, R61, P6 ;  /* 0x00000001106b7824 */ /* 0x000fe200030e063d */
[----:B------:R-:W-:Y:S01]  /*5dc0*/  IADD3 R102, P6, PT, R12, R47, RZ ;  /* 0x0000002f0c667210 */ /* 0x000fe20007fde0ff */
[----:B------:R3:W-:Y:S02]  /*5dd0*/  LDGSTS.E [R109+0x8000], desc[UR20][R98.64], P5 ;  /* 0x08000000626d7fae */ /* 0x0007e4000a9a1014 */
[----:B------:R-:W-:Y:S01]  /*5de0*/  IMAD.X R105, R16, 0x1, R53, P4 ;  /* 0x0000000110697824 */ /* 0x000fe200020e0635 */
[----:B-1----:R-:W-:Y:S01]  /*5df0*/  IADD3 R96, P4, PT, R12, R39, RZ ;  /* 0x000000270c607210 */ /* 0x002fe20007f9e0ff */
[----:B--2---:R-:W-:Y:S01]  /*5e00*/  IMAD.X R103, R16, 0x1, R45, P6 ;  /* 0x0000000110677824 */ /* 0x004fe200030e062d */
[----:B------:R1:W-:Y:S01]  /*5e10*/  LDGSTS.E [R109+0x8400], desc[UR20][R100.64], P5 ;  /* 0x08400000646d7fae */ /* 0x0003e2000a9a1014 */
[----:B------:R-:W-:-:S02]  /*5e20*/  IADD3 R94, P6, PT, R12, R27, RZ ;  /* 0x0000001b0c5e7210 */ /* 0x000fc40007fde0ff */
[C---:B------:R-:W-:Y:S01]  /*5e30*/  IMAD.X R97, R16.reuse, 0x1, R35, P4 ;  /* 0x0000000110617824 */ /* 0x040fe200020e0623 */
[----:B------:R2:W-:Y:S02]  /*5e40*/  LDGSTS.E [R109+0x8800], desc[UR20][R106.64], P5 ;  /* 0x088000006a6d7fae */ /* 0x0005e4000a9a1014 */
[----:B------:R-:W-:Y:S01]  /*5e50*/  IMAD.X R95, R16, 0x1, R21, P6 ;  /* 0x00000001105f7824 */ /* 0x000fe200030e0615 */
[----:B---3--:R-:W-:Y:S01]  /*5e60*/  IADD3 R98, P4, PT, R12, R15, RZ ;  /* 0x0000000f0c627210 */ /* 0x008fe20007f9e0ff */
[----:B------:R3:W-:Y:S04]  /*5e70*/  LDGSTS.E [R109+0x8c00], desc[UR20][R104.64], P5 ;  /* 0x08c00000686d7fae */ /* 0x0007e8000a9a1014 */
[----:B------:R-:W-:Y:S01]  /*5e80*/  IMAD.X R99, R16, 0x1, R13, P4 ;  /* 0x0000000110637824 */ /* 0x000fe200020e060d */
[C---:B-1----:R-:W-:Y:S01]  /*5e90*/  IADD3 R100, P6, PT, R12.reuse, R89, RZ ;  /* 0x000000590c647210 */ /* 0x042fe20007fde0ff */
[----:B------:R1:W-:Y:S01]  /*5ea0*/  LDGSTS.E [R109+0x9000], desc[UR20][R102.64], P5 ;  /* 0x09000000666d7fae */ /* 0x0003e2000a9a1014 */
[----:B--2---:R-:W-:-:S03]  /*5eb0*/  IADD3 R106, P4, PT, R12, R67, RZ ;  /* 0x000000430c6a7210 */ /* 0x004fc60007f9e0ff */
[----:B------:R-:W-:Y:S01]  /*5ec0*/  IMAD.X R101, R16, 0x1, R87, P6 ;  /* 0x0000000110657824 */ /* 0x000fe200030e0657 */
[----:B------:R2:W-:Y:S01]  /*5ed0*/  LDGSTS.E [R109+0x9400], desc[UR20][R96.64], P5 ;  /* 0x09400000606d7fae */ /* 0x0005e2000a9a1014 */
[----:B---3--:R-:W-:Y:S01]  /*5ee0*/  IADD3 R104, P6, PT, R12, R59, RZ ;  /* 0x0000003b0c687210 */ /* 0x008fe20007fde0ff */
[C---:B------:R-:W-:Y:S02]  /*5ef0*/  IMAD.X R107, R16.reuse, 0x1, R65, P4 ;  /* 0x00000001106b7824 */ /* 0x040fe400020e0641 */
[----:B------:R3:W-:Y:S02]  /*5f00*/  LDGSTS.E [R109+0x9800], desc[UR20][R94.64], P5 ;  /* 0x098000005e6d7fae */ /* 0x0007e4000a9a1014 */
[----:B------:R-:W-:Y:S01]  /*5f10*/  IMAD.X R105, R16, 0x1, R57, P6 ;  /* 0x0000000110697824 */ /* 0x000fe200030e0639 */
[----:B-1----:R-:W-:Y:S01]  /*5f20*/  IADD3 R102, P4, PT, R12, R51, RZ ;  /* 0x000000330c667210 */ /* 0x002fe20007f9e0ff */
[----:B------:R1:W-:Y:S04]  /*5f30*/  LDGSTS.E [R109+0x9c00], desc[UR20][R98.64], P5 ;  /* 0x09c00000626d7fae */ /* 0x0003e8000a9a1014 */
[----:B------:R-:W-:Y:S01]  /*5f40*/  IMAD.X R103, R16, 0x1, R49, P4 ;  /* 0x0000000110677824 */ /* 0x000fe200020e0631 */
[C---:B--2---:R-:W-:Y:S01]  /*5f50*/  IADD3 R96, P4, PT, R12.reuse, R33, RZ ;  /* 0x000000210c607210 */ /* 0x044fe20007f9e0ff */
[----:B------:R2:W-:Y:S01]  /*5f60*/  LDGSTS.E [R111+0x8200], desc[UR20][R100.64], P5 ;  /* 0x08200000646f7fae */ /* 0x0005e2000a9a1014 */
[----:B---3--:R-:W-:-:S03]  /*5f70*/  IADD3 R94, P6, PT, R12, R43, RZ ;  /* 0x0000002b0c5e7210 */ /* 0x008fc60007fde0ff */
[C---:B------:R-:W-:Y:S01]  /*5f80*/  IMAD.X R97, R16.reuse, 0x1, R31, P4 ;  /* 0x0000000110617824 */ /* 0x040fe200020e061f */
[----:B------:R-:W-:Y:S01]  /*5f90*/  LDGSTS.E [R111+0x8600], desc[UR20][R106.64], P5 ;  /* 0x086000006a6f7fae */ /* 0x000fe2000a9a1014 */
[----:B------:R-:W-:Y:S01]  /*5fa0*/  IMAD.X R95, R16, 0x1, R41, P6 ;  /* 0x00000001105f7824 */ /* 0x000fe200030e0629 */
[C---:B-1----:R-:W-:Y:S02]  /*5fb0*/  IADD3 R98, P6, PT, R12.reuse, R19, RZ ;  /* 0x000000130c627210 */ /* 0x042fe40007fde0ff */
[----:B------:R-:W-:Y:S01]  /*5fc0*/  LDGSTS.E [R111+0x8a00], desc[UR20][R104.64], P5 ;  /* 0x08a00000686f7fae */ /* 0x000fe2000a9a1014 */
[----:B--2---:R-:W-:Y:S02]  /*5fd0*/  IADD3 R100, P4, PT, R12, R11, RZ ;  /* 0x0000000b0c647210 */ /* 0x004fe40007f9e0ff */
[C---:B------:R-:W-:Y:S01]  /*5fe0*/  IMAD.X R99, R16.reuse, 0x1, R17, P6 ;  /* 0x0000000110637824 */ /* 0x040fe200030e0611 */
[----:B------:R-:W-:Y:S01]  /*5ff0*/  LDGSTS.E [R111+0x8e00], desc[UR20][R102.64], P5 ;  /* 0x08e00000666f7fae */ /* 0x000fe2000a9a1014 */
[----:B------:R-:W-:Y:S01]  /*6000*/  IADD3 R5, P6, PT, R5, R56, RZ ;  /* 0x0000003805057210 */ /* 0x000fe20007fde0ff */
[----:B------:R-:W-:Y:S01]  /*6010*/  IMAD.X R101, R16, 0x1, R9, P4 ;  /* 0x0000000110657824 */ /* 0x000fe200020e0609 */
[----:B------:R-:W-:Y:S01]  /*6020*/  ISETP.NE.U32.AND P4, PT, R6, UR7, PT ;  /* 0x0000000706007c0c */ /* 0x000fe2000bf85070 */
[----:B------:R1:W-:Y:S02]  /*6030*/  LDGSTS.E [R111+0x9200], desc[UR20][R94.64], P5 ;  /* 0x092000005e6f7fae */ /* 0x0003e4000a9a1014 */
[----:B------:R-:W-:-:S02]  /*6040*/  IMAD.X R7, R7, 0x1, R54, P6 ;  /* 0x0000000107077824 */ /* 0x000fc400030e0636 */
[----:B------:R2:W-:Y:S04]  /*6050*/  LDGSTS.E [R111+0x9600], desc[UR20][R96.64], P5 ;  /* 0x09600000606f7fae */ /* 0x0005e8000a9a1014 */
[----:B------:R2:W-:Y:S04]  /*6060*/  LDGSTS.E [R111+0x9a00], desc[UR20][R98.64], P5 ;  /* 0x09a00000626f7fae */ /* 0x0005e8000a9a1014 */
[----:B------:R2:W-:Y:S01]  /*6070*/  LDGSTS.E [R111+0x9e00], desc[UR20][R100.64], P5 ;  /* 0x09e00000646f7fae */ /* 0x0005e2000a9a1014 */
[----:B------:R-:W-:Y:S01]  /*6080*/  IADD3 R12, P5, PT, R12, R81, RZ ;  /* 0x000000510c0c7210 */ /* 0x000fe20007fbe0ff */
[----:B-1----:R-:W-:-:S02]  /*6090*/  IMAD.U32 R94, RZ, RZ, UR4 ;  /* 0x00000004ff5e7e24 */ /* 0x002fc4000f8e00ff */
[----:B------:R-:W0:Y:S02]  /*60a0*/  LDGDEPBAR ;  /* 0x00000000000079af */ /* 0x000e240000000000 */
[----:B------:R-:W-:Y:S01]  /*60b0*/  IMAD.X R16, R16, 0x1, R83, P5 ;  /* 0x0000000110107824 */ /* 0x000fe200028e0653 */
[----:B------:R-:W-:Y:S07]  /*60c0*/  @P4 BRA `(.L_x_10) ;  /* 0xfffffff000144947 */ /* 0x000fee000383ffff */
.L_x_7:
[----:B------:R-:W-:Y:S05]  /*60d0*/  @!P2 BRA `(.L_x_11) ;  /* 0x000000000010a947 */ /* 0x000fea0003800000 */
[----:B------:R-:W-:-:S06]  /*60e0*/  USHF.L.U32 UR4, UR4, 0x1f, URZ ;  /* 0x0000001f04047899 */ /* 0x000fcc00080006ff */
[----:B------:R-:W-:-:S04]  /*60f0*/  IMAD.U32 R4, RZ, RZ, UR4 ;  /* 0x00000004ff047e24 */ /* 0x000fc8000f8e00ff */
[----:B------:R-:W3:Y:S02]  /*6100*/  SYNCS.PHASECHK.TRANS64.TRYWAIT P2, [UR12], R4 ;  /* 0x00000004ff0075a7 */ /* 0x000ee4000804110c */
[----:B---3--:R-:W-:Y:S05]  /*6110*/  @!P2 BRA `(.L_x_12) ;  /* 0x0000001000f4a947 */ /* 0x008fea0003800000 */
.L_x_11:
[----:B------:R-:W-:-:S04]  /*6120*/  DEPBAR.LE SB0, 0x0 ;  /* 0x000080000000791a */ /* 0x000fc80000000000 */
[----:B------:R-:W-:Y:S01]  /*6130*/  BAR.SYNC.DEFER_BLOCKING 0x0 ;  /* 0x0000000000007b1d */ /* 0x000fe20000010000 */
[C---:B-1----:R-:W-:Y:S02]  /*6140*/  IMAD.SHL.U32 R38, R37.reuse, 0x10, RZ ;  /* 0x0000001025267824 */ /* 0x042fe400078e00ff */
[C---:B------:R-:W-:Y:S01]  /*6150*/  IMAD.SHL.U32 R39, R37.reuse, 0x80, RZ ;  /* 0x0000008025277824 */ /* 0x040fe200078e00ff */
[----:B------:R-:W-:Y:S02]  /*6160*/  LOP3.LUT R37, R37, 0x60, RZ, 0xc0, !PT ;  /* 0x0000006025257812 */ /* 0x000fe400078ec0ff */
[----:B------:R-:W-:Y:S01]  /*6170*/  LOP3.LUT R38, R38, 0xf0, RZ, 0xc0, !PT ;  /* 0x000000f026267812 */ /* 0x000fe200078ec0ff */
[----:B------:R-:W1:Y:S01]  /*6180*/  LDCU UR4, c[0x0][0x3b4] ;  /* 0x00007680ff0477ac */ /* 0x000e620008000800 */
[----:B------:R-:W-:-:S04]  /*6190*/  LOP3.LUT R39, R39, 0x800, RZ, 0xc0, !PT ;  /* 0x0000080027277812 */ /* 0x000fc800078ec0ff */
[----:B------:R-:W-:Y:S02]  /*61a0*/  IADD3 R38, PT, PT, R38, UR10, R39 ;  /* 0x0000000a26267c10 */ /* 0x000fe4000fffe027 */
[----:B------:R-:W-:-:S03]  /*61b0*/  LOP3.LUT R39, R36, R3, RZ, 0xfc, !PT ;  /* 0x0000000324277212 */ /* 0x000fc600078efcff */
[----:B------:R-:W-:Y:S01]  /*61c0*/  IMAD R38, R37, 0x8, R38 ;  /* 0x0000000825267824 */ /* 0x000fe200078e0226 */
[----:B------:R-:W-:Y:S02]  /*61d0*/  LEA R37, R0, UR10, 0x4 ;  /* 0x0000000a00257c11 */ /* 0x000fe4000f8e20ff */
[----:B------:R-:W3:Y:S01]  /*61e0*/  LDC R0, c[0x0][0x3b8] ;  /* 0x0000ee00ff007b82 */ /* 0x000ee20000000800 */
[----:B------:R-:W4:Y:S07]  /*61f0*/  @!P0 SYNCS.CCTL.IV [UR10+0x10000] ;  /* 0x01000000ff0089b1 */ /* 0x000f2e000800000a */
[----:B----4-:R-:W-:Y:S06]  /*6200*/  BAR.SYNC.DEFER_BLOCKING 0x0 ;  /* 0x0000000000007b1d */ /* 0x010fec0000010000 */
[----:B------:R-:W-:Y:S01]  /*6210*/  LDTM.16dp32bit_t0_t15.x32 R4, tmem[UR11] ;  /* 0x0000000b000479ee */ /* 0x000fe20008a80000 */
[----:B------:R-:W4:Y:S01]  /*6220*/  LDTM.16dp32bit_t16_t31.x32 R4, tmem[UR11+0x20] ;  /* 0x0000200b000479ee */ /* 0x000f220008aa0000 */
[----:B------:R-:W5:Y:S01]  /*6230*/  @!P0 SYNCS.CCTL.IV [UR10+0x10008] ;  /* 0x01000800ff0089b1 */ /* 0x000f62000800000a */
[----:B------:R-:W-:Y:S01]  /*6240*/  NOP ;  /* 0x0000000000007918 */ /* 0x000fe20000000000 */
[----:B------:R-:W2:Y:S01]  /*6250*/  LDCU.128 UR8, c[0x0][0x390] ;  /* 0x00007200ff0877ac */ /* 0x000ea20008000c00 */
[----:B----4-:R-:W-:-:S02]  /*6260*/  IMAD.MOV.U32 R40, RZ, RZ, R4 ;  /* 0x000000ffff287224 */ /* 0x010fc400078e0004 */
[----:B------:R-:W-:Y:S02]  /*6270*/  IMAD.MOV.U32 R4, RZ, RZ, R5 ;  /* 0x000000ffff047224 */ /* 0x000fe400078e0005 */
[----:B------:R-:W-:Y:S02]  /*6280*/  IMAD.MOV.U32 R41, RZ, RZ, R6 ;  /* 0x000000ffff297224 */ /* 0x000fe400078e0006 */
[----:B------:R-:W-:Y:S02]  /*6290*/  IMAD.MOV.U32 R5, RZ, RZ, R7 ;  /* 0x000000ffff057224 */ /* 0x000fe400078e0007 */
[----:B------:R-:W-:Y:S02]  /*62a0*/  IMAD.MOV.U32 R42, RZ, RZ, R8 ;  /* 0x000000ffff2a7224 */ /* 0x000fe400078e0008 */
[----:B------:R-:W-:Y:S02]  /*62b0*/  IMAD.MOV.U32 R43, RZ, RZ, R10 ;  /* 0x000000ffff2b7224 */ /* 0x000fe400078e000a */
[----:B------:R-:W-:Y:S01]  /*62c0*/  IMAD.MOV.U32 R6, RZ, RZ, R9 ;  /* 0x000000ffff067224 */ /* 0x000fe200078e0009 */
[----:B--2---:R-:W-:Y:S01]  /*62d0*/  ISETP.GE.AND P0, PT, R2, UR10, PT ;  /* 0x0000000a02007c0c */ /* 0x004fe2000bf06270 */
[----:B------:R-:W-:Y:S01]  /*62e0*/  IMAD.MOV.U32 R7, RZ, RZ, R11 ;  /* 0x000000ffff077224 */ /* 0x000fe200078e000b */
[----:B-----5:R-:W-:Y:S01]  /*62f0*/  STS.128 [R38], R40 ;  /* 0x0000002826007388 */ /* 0x020fe20000000c00 */
[----:B------:R-:W-:Y:S01]  /*6300*/  IMAD.MOV.U32 R8, RZ, RZ, R12 ;  /* 0x000000ffff087224 */ /* 0x000fe200078e000c */
[----:B------:R-:W-:Y:S01]  /*6310*/  ISETP.LT.AND P3, PT, R39, UR11, !P0 ;  /* 0x0000000b27007c0c */ /* 0x000fe2000c761270 */
[----:B------:R-:W-:Y:S01]  /*6320*/  IMAD.MOV.U32 R9, RZ, RZ, R14 ;  /* 0x000000ffff097224 */ /* 0x000fe200078e000e */
[----:B------:R-:W-:Y:S01]  /*6330*/  STS.128 [R38+0x400], R4 ;  /* 0x0004000426007388 */ /* 0x000fe20000000c00 */
[----:B------:R-:W-:-:S02]  /*6340*/  IMAD.MOV.U32 R44, RZ, RZ, R13 ;  /* 0x000000ffff2c7224 */ /* 0x000fc400078e000d */
[----:B------:R-:W-:Y:S01]  /*6350*/  IMAD.MOV.U32 R45, RZ, RZ, R15 ;  /* 0x000000ffff2d7224 */ /* 0x000fe200078e000f */
[----:B------:R-:W-:Y:S01]  /*6360*/  BAR.SYNC.DEFER_BLOCKING 0x0 ;  /* 0x0000000000007b1d */ /* 0x000fe20000010000 */
[----:B------:R-:W-:Y:S02]  /*6370*/  IMAD.MOV.U32 R10, RZ, RZ, R16 ;  /* 0x000000ffff0a7224 */ /* 0x000fe400078e0010 */
[----:B------:R-:W-:Y:S02]  /*6380*/  IMAD.MOV.U32 R11, RZ, RZ, R18 ;  /* 0x000000ffff0b7224 */ /* 0x000fe400078e0012 */
[----:B------:R-:W-:Y:S02]  /*6390*/  IMAD.MOV.U32 R46, RZ, RZ, R17 ;  /* 0x000000ffff2e7224 */ /* 0x000fe400078e0011 */
[----:B------:R-:W-:Y:S02]  /*63a0*/  IMAD.MOV.U32 R47, RZ, RZ, R19 ;  /* 0x000000ffff2f7224 */ /* 0x000fe400078e0013 */
[----:B------:R-:W-:-:S02]  /*63b0*/  IMAD.MOV.U32 R16, RZ, RZ, R20 ;  /* 0x000000ffff107224 */ /* 0x000fc400078e0014 */
[----:B------:R-:W-:Y:S02]  /*63c0*/  IMAD.MOV.U32 R17, RZ, RZ, R22 ;  /* 0x000000ffff117224 */ /* 0x000fe400078e0016 */
[----:B------:R-:W-:Y:S02]  /*63d0*/  IMAD.MOV.U32 R48, RZ, RZ, R21 ;  /* 0x000000ffff307224 */ /* 0x000fe400078e0015 */
[----:B------:R-:W-:Y:S02]  /*63e0*/  IMAD.MOV.U32 R49, RZ, RZ, R23 ;  /* 0x000000ffff317224 */ /* 0x000fe400078e0017 */
[----:B------:R-:W-:Y:S02]  /*63f0*/  IMAD.MOV.U32 R18, RZ, RZ, R24 ;  /* 0x000000ffff127224 */ /* 0x000fe400078e0018 */
[----:B------:R-:W-:Y:S02]  /*6400*/  IMAD.MOV.U32 R19, RZ, RZ, R26 ;  /* 0x000000ffff137224 */ /* 0x000fe400078e001a */
[----:B------:R-:W-:-:S02]  /*6410*/  IMAD.MOV.U32 R50, RZ, RZ, R25 ;  /* 0x000000ffff327224 */ /* 0x000fc400078e0019 */
[----:B------:R-:W-:Y:S01]  /*6420*/  IMAD.MOV.U32 R51, RZ, RZ, R27 ;  /* 0x000000ffff337224 */ /* 0x000fe200078e001b */
[----:B------:R-:W2:Y:S01]  /*6430*/  LDS.128 R40, [R37] ;  /* 0x0000000025287984 */ /* 0x000ea20000000c00 */
[----:B------:R-:W-:Y:S01]  /*6440*/  IMAD.MOV.U32 R52, RZ, RZ, R28 ;  /* 0x000000ffff347224 */ /* 0x000fe200078e001c */
[C---:B------:R-:W-:Y:S01]  /*6450*/  LOP3.LUT R27, R36.reuse, 0x2, R3, 0xfe, !PT ;  /* 0x00000002241b7812 */ /* 0x040fe200078efe03 */
[----:B------:R-:W-:Y:S01]  /*6460*/  IMAD.MOV.U32 R53, RZ, RZ, R30 ;  /* 0x000000ffff357224 */ /* 0x000fe200078e001e */
[----:B------:R-:W-:Y:S01]  /*6470*/  LDS.128 R12, [R37+0x800] ;  /* 0x00080000250c7984 */ /* 0x000fe20000000c00 */
[----:B------:R-:W-:Y:S01]  /*6480*/  IMAD.MOV.U32 R54, RZ, RZ, R32 ;  /* 0x000000ffff367224 */ /* 0x000fe200078e0020 */
[----:B------:R-:W-:Y:S01]  /*6490*/  BAR.SYNC.DEFER_BLOCKING 0x0 ;  /* 0x0000000000007b1d */ /* 0x000fe20000010000 */
[----:B------:R-:W-:Y:S01]  /*64a0*/  IMAD.MOV.U32 R55, RZ, RZ, R34 ;  /* 0x000000ffff377224 */ /* 0x000fe200078e0022 */
[----:B------:R-:W-:Y:S01]  /*64b0*/  ISETP.LT.AND P5, PT, R27, UR11, !P0 ;  /* 0x0000000b1b007c0c */ /* 0x000fe2000c7a1270 */
[----:B------:R-:W-:Y:S01]  /*64c0*/  IMAD.MOV.U32 R56, RZ, RZ, R29 ;  /* 0x000000ffff387224 */ /* 0x000fe200078e001d */
[----:B------:R-:W-:Y:S01]  /*64d0*/  LOP3.LUT R29, R36, 0x4, R3, 0xfe, !PT ;  /* 0x00000004241d7812 */ /* 0x000fe200078efe03 */
[----:B------:R-:W-:-:S02]  /*64e0*/  IMAD.MOV.U32 R57, RZ, RZ, R31 ;  /* 0x000000ffff397224 */ /* 0x000fc400078e001f */
[----:B------:R-:W-:Y:S01]  /*64f0*/  IMAD.MOV.U32 R58, RZ, RZ, R33 ;  /* 0x000000ffff3a7224 */ /* 0x000fe200078e0021 */
[C---:B------:R-:W-:Y:S01]  /*6500*/  LOP3.LUT R33, R36.reuse, 0x6, R3, 0xfe, !PT ;  /* 0x0000000624217812 */ /* 0x040fe200078efe03 */
[----:B------:R-:W-:Y:S01]  /*6510*/  IMAD.MOV.U32 R59, RZ, RZ, R35 ;  /* 0x000000ffff3b7224 */ /* 0x000fe200078e0023 */
[----:B------:R-:W-:Y:S01]  /*6520*/  LOP3.LUT R35, R36, 0x8, R3, 0xfe, !PT ;  /* 0x0000000824237812 */ /* 0x000fe200078efe03 */
[----:B-1----:R-:W-:Y:S02]  /*6530*/  IMAD R2, R2, UR4, RZ ;  /* 0x0000000402027c24 */ /* 0x002fe4000f8e02ff */
[-C--:B---3--:R-:W-:Y:S02]  /*6540*/  IMAD R27, R27, R0.reuse, RZ ;  /* 0x000000001b1b7224 */ /* 0x088fe400078e02ff */
[-C--:B------:R-:W-:Y:S01]  /*6550*/  IMAD R31, R33, R0.reuse, RZ ;  /* 0x00000000211f7224 */ /* 0x080fe200078e02ff */
[----:B------:R-:W-:Y:S04]  /*6560*/  STS.128 [R38], R8 ;  /* 0x0000000826007388 */ /* 0x000fe80000000c00 */
[----:B------:R1:W-:Y:S01]  /*6570*/  STS.128 [R38+0x400], R44 ;  /* 0x0004002c26007388 */ /* 0x0003e20000000c00 */
[----:B------:R-:W-:Y:S01]  /*6580*/  BAR.SYNC.DEFER_BLOCKING 0x0 ;  /* 0x0000000000007b1d */ /* 0x000fe20000010000 */
[----:B-1----:R-:W-:Y:S01]  /*6590*/  IMAD R45, R39, R0, RZ ;  /* 0x00000000272d7224 */ /* 0x002fe200078e02ff */
[----:B------:R-:W-:-:S02]  /*65a0*/  LEA R44, P2, R2, UR8, 0x2 ;  /* 0x00000008022c7c11 */ /* 0x000fc4000f8410ff */
[----:B------:R-:W-:Y:S02]  /*65b0*/  LOP3.LUT R47, R36, 0xa, R3, 0xfe, !PT ;  /* 0x0000000a242f7812 */ /* 0x000fe400078efe03 */
[----:B------:R-:W-:Y:S02]  /*65c0*/  LEA.HI.X.SX32 R2, R2, UR9, 0x2, P2 ;  /* 0x0000000902027c11 */ /* 0x000fe400090f16ff */
[----:B------:R-:W-:Y:S02]  /*65d0*/  LEA R24, P4, R45, R44, 0x2 ;  /* 0x0000002c2d187211 */ /* 0x000fe400078810ff */
[C---:B------:R-:W-:Y:S01]  /*65e0*/  ISETP.LT.AND P2, PT, R29.reuse, UR11, !P0 ;  /* 0x0000000b1d007c0c */ /* 0x040fe2000c741270 */
[----:B------:R-:W-:Y:S01]  /*65f0*/  IMAD R29, R29, R0, RZ ;  /* 0x000000001d1d7224 */ /* 0x000fe200078e02ff */
[----:B------:R-:W-:Y:S01]  /*6600*/  LEA.HI.X.SX32 R25, R45, R2, 0x2, P4 ;  /* 0x000000022d197211 */ /* 0x000fe200020f16ff */
[----:B------:R-:W1:Y:S01]  /*6610*/  LDS.128 R20, [R37] ;  /* 0x0000000025147984 */ /* 0x000e620000000c00 */
[-C--:B------:R-:W-:Y:S01]  /*6620*/  LEA R26, P4, R27, R44.reuse, 0x2 ;  /* 0x0000002c1b1a7211 */ /* 0x080fe200078810ff */
[----:B------:R-:W-:Y:S01]  /*6630*/  IMAD R45, R0, 0x20, R45 ;  /* 0x00000020002d7824 */ /* 0x000fe200078e022d */
[----:B------:R-:W-:Y:S01]  /*6640*/  LEA R28, P6, R29, R44, 0x2 ;  /* 0x0000002c1d1c7211 */ /* 0x000fe200078c10ff */
[----:B------:R-:W-:Y:S01]  /*6650*/  LDS.128 R4, [R37+0x800] ;  /* 0x0008000025047984 */ /* 0x000fe20000000c00 */
[----:B------:R-:W-:-:S02]  /*6660*/  LEA.HI.X.SX32 R27, R27, R2, 0x2, P4 ;  /* 0x000000021b1b7211 */ /* 0x000fc400020f16ff */
[----:B------:R-:W-:Y:S01]  /*6670*/  LEA.HI.X.SX32 R29, R29, R2, 0x2, P6 ;  /* 0x000000021d1d7211 */ /* 0x000fe200030f16ff */
[----:B------:R-:W-:Y:S01]  /*6680*/  BAR.SYNC.DEFER_BLOCKING 0x0 ;  /* 0x0000000000007b1d */ /* 0x000fe20000010000 */
[----:B------:R-:W-:Y:S02]  /*6690*/  LEA R30, P6, R31, R44, 0x2 ;  /* 0x0000002c1f1e7211 */ /* 0x000fe400078c10ff */
[----:B------:R-:W-:Y:S02]  /*66a0*/  ISETP.LT.AND P4, PT, R35, UR11, !P0 ;  /* 0x0000000b23007c0c */ /* 0x000fe4000c781270 */
[----:B------:R-:W-:Y:S01]  /*66b0*/  LEA.HI.X.SX32 R31, R31, R2, 0x2, P6 ;  /* 0x000000021f1f7211 */ /* 0x000fe200030f16ff */
[----:B------:R-:W-:Y:S04]  /*66c0*/  STS.128 [R38], R16 ;  /* 0x0000001026007388 */ /* 0x000fe80000000c00 */
[----:B------:R3:W-:Y:S01]  /*66d0*/  STS.128 [R38+0x400], R48 ;  /* 0x0004003026007388 */ /* 0x0007e20000000c00 */
[----:B------:R-:W-:Y:S01]  /*66e0*/  BAR.SYNC.DEFER_BLOCKING 0x0 ;  /* 0x0000000000007b1d */ /* 0x000fe20000010000 */
[----:B---3--:R-:W-:-:S02]  /*66f0*/  LOP3.LUT R51, R36, 0x12, R3, 0xfe, !PT ;  /* 0x0000001224337812 */ /* 0x008fc400078efe03 */
[----:B------:R-:W-:-:S03]  /*6700*/  LOP3.LUT R49, R36, 0x1a, R3, 0xfe, !PT ;  /* 0x0000001a24317812 */ /* 0x000fc600078efe03 */
[----:B------:R-:W3:Y:S04]  /*6710*/  LDS.128 R16, [R37] ;  /* 0x0000000025107984 */ /* 0x000ee80000000c00 */
[----:B------:R-:W-:Y:S01]  /*6720*/  LDS.128 R8, [R37+0x800] ;  /* 0x0008000025087984 */ /* 0x000fe20000000c00 */
[----:B------:R-:W-:Y:S06]  /*6730*/  BAR.SYNC.DEFER_BLOCKING 0x0 ;  /* 0x0000000000007b1d */ /* 0x000fec0000010000 */
[----:B------:R-:W-:Y:S04]  /*6740*/  STS.128 [R38], R52 ;  /* 0x0000003426007388 */ /* 0x000fe80000000c00 */
[----:B------:R-:W-:Y:S01]  /*6750*/  STS.128 [R38+0x400], R56 ;  /* 0x0004003826007388 */ /* 0x000fe20000000c00 */
[----:B------:R-:W-:Y:S06]  /*6760*/  BAR.SYNC.DEFER_BLOCKING 0x0 ;  /* 0x0000000000007b1d */ /* 0x000fec0000010000 */
[----:B--2---:R2:W-:Y:S01]  /*6770*/  @P3 STG.E desc[UR20][R24.64], R40 ;  /* 0x0000002818003986 */ /* 0x0045e2000c101914 */
[----:B------:R-:W-:Y:S01]  /*6780*/  ISETP.LT.AND P3, PT, R33, UR11, !P0 ;  /* 0x0000000b21007c0c */ /* 0x000fe2000c761270 */
[-C--:B------:R-:W-:Y:S01]  /*6790*/  IMAD R33, R35, R0.reuse, RZ ;  /* 0x0000000023217224 */ /* 0x080fe200078e02ff */
[----:B------:R-:W-:Y:S01]  /*67a0*/  LOP3.LUT R35, R36, 0xc, R3, 0xfe, !PT ;  /* 0x0000000c24237812 */ /* 0x000fe200078efe03 */
[----:B------:R-:W-:Y:S03]  /*67b0*/  @P5 STG.E desc[UR20][R26.64], R41 ;  /* 0x000000291a005986 */ /* 0x000fe6000c101914 */
[C---:B------:R-:W-:Y:S01]  /*67c0*/  ISETP.LT.AND P5, PT, R35.reuse, UR11, !P0 ;  /* 0x0000000b23007c0c */ /* 0x040fe2000c7a1270 */
[----:B------:R-:W-:Y:S01]  /*67d0*/  IMAD R35, R35, R0, RZ ;  /* 0x0000000023237224 */ /* 0x000fe200078e02ff */
[----:B------:R4:W-:Y:S01]  /*67e0*/  @P2 STG.E desc[UR20][R28.64], R42 ;  /* 0x0000002a1c002986 */ /* 0x0009e2000c101914 */
[----:B--2---:R-:W-:-:S04]  /*67f0*/  LEA R24, P6, R33, R44, 0x2 ;  /* 0x0000002c21187211 */ /* 0x004fc800078c10ff */
[----:B------:R2:W-:Y:S01]  /*6800*/  @P3 STG.E desc[UR20][R30.64], R43 ;  /* 0x0000002b1e003986 */ /* 0x0005e2000c101914 */
[----:B------:R-:W-:Y:S02]  /*6810*/  LEA R34, P3, R35, R44, 0x2 ;  /* 0x0000002c23227211 */ /* 0x000fe400078610ff */
[----:B------:R-:W-:Y:S01]  /*6820*/  LEA.HI.X.SX32 R25, R33, R2, 0x2, P6 ;  /* 0x0000000221197211 */ /* 0x000fe200030f16ff */
[C---:B------:R-:W-:Y:S01]  /*6830*/  IMAD R33, R47.reuse, R0, RZ ;  /* 0x000000002f217224 */ /* 0x040fe200078e02ff */
[----:B------:R-:W-:Y:S02]  /*6840*/  ISETP.LT.AND P6, PT, R47, UR11, !P0 ;  /* 0x0000000b2f007c0c */ /* 0x000fe4000c7c1270 */
[----:B------:R-:W-:Y:S01]  /*6850*/  LEA.HI.X.SX32 R35, R35, R2, 0x2, P3 ;  /* 0x0000000223237211 */ /* 0x000fe200018f16ff */
[----:B-1----:R1:W-:Y:S01]  /*6860*/  @P4 STG.E desc[UR20][R24.64], R20 ;  /* 0x0000001418004986 */ /* 0x0023e2000c101914 */
[C---:B------:R-:W-:Y:S02]  /*6870*/  LEA R32, P2, R33.reuse, R44, 0x2 ;  /* 0x0000002c21207211 */ /* 0x040fe400078410ff */
[----:B----4-:R-:W-:Y:S01]  /*6880*/  LOP3.LUT R29, R36, 0xe, R3, 0xfe, !PT ;  /* 0x0000000e241d7812 */ /* 0x010fe200078efe03 */
[----:B------:R-:W4:Y:S01]  /*6890*/  LDS.128 R24, [R37] ;  /* 0x0000000025187984 */ /* 0x000f220000000c00 */
[----:B------:R-:W-:-:S02]  /*68a0*/  LEA.HI.X.SX32 R33, R33, R2, 0x2, P2 ;  /* 0x0000000221217211 */ /* 0x000fc400010f16ff */
[C-C-:B--2---:R-:W-:Y:S02]  /*68b0*/  LOP3.LUT R31, R36.reuse, 0x10, R3.reuse, 0xfe, !PT ;  /* 0x00000010241f7812 */ /* 0x144fe400078efe03 */
[C-C-:B------:R-:W-:Y:S01]  /*68c0*/  LOP3.LUT R41, R36.reuse, 0x1e, R3.reuse, 0xfe, !PT ;  /* 0x0000001e24297812 */ /* 0x140fe200078efe03 */
[----:B------:R2:W-:Y:S01]  /*68d0*/  @P6 STG.E desc[UR20][R32.64], R21 ;  /* 0x0000001520006986 */ /* 0x0005e2000c101914 */
[C---:B------:R-:W-:Y:S01]  /*68e0*/  ISETP.LT.AND P4, PT, R31.reuse, UR11, !P0 ;  /* 0x0000000b1f007c0c */ /* 0x040fe2000c781270 */
[-C--:B------:R-:W-:Y:S01]  /*68f0*/  IMAD R31, R31, R0.reuse, RZ ;  /* 0x000000001f1f7224 */ /* 0x080fe200078e02ff */
[C-C-:B------:R-:W-:Y:S01]  /*6900*/  LOP3.LUT R47, R36.reuse, 0x1c, R3.reuse, 0xfe, !PT ;  /* 0x0000001c242f7812 */ /* 0x140fe200078efe03 */
[----:B------:R5:W-:Y:S01]  /*6910*/  @P5 STG.E desc[UR20][R34.64], R22 ;  /* 0x0000001622005986 */ /* 0x000be2000c101914 */
[C---:B------:R-:W-:Y:S01]  /*6920*/  ISETP.LT.AND P5, PT, R29.reuse, UR11, !P0 ;  /* 0x0000000b1d007c0c */ /* 0x040fe2000c7a1270 */
[----:B------:R-:W-:Y:S01]  /*6930*/  IMAD R29, R29, R0, RZ ;  /* 0x000000001d1d7224 */ /* 0x000fe200078e02ff */
[----:B------:R-:W-:-:S02]  /*6940*/  LOP3.LUT R43, R36, 0x18, R3, 0xfe, !PT ;  /* 0x00000018242b7812 */ /* 0x000fc400078efe03 */
[-C--:B------:R-:W-:Y:S02]  /*6950*/  LEA R28, P2, R31, R44.reuse, 0x2 ;  /* 0x0000002c1f1c7211 */ /* 0x080fe400078410ff */
[----:B-1----:R-:W-:Y:S01]  /*6960*/  LEA R20, P6, R29, R44, 0x2 ;  /* 0x0000002c1d147211 */ /* 0x002fe200078c10ff */
[C---:B--2---:R-:W-:Y:S01]  /*6970*/  IMAD R33, R51.reuse, R0, RZ ;  /* 0x0000000033217224 */ /* 0x044fe200078e02ff */
[----:B------:R-:W-:Y:S02]  /*6980*/  ISETP.LT.AND P3, PT, R51, UR11, !P0 ;  /* 0x0000000b33007c0c */ /* 0x000fe4000c761270 */
[-C--:B------:R-:W-:Y:S02]  /*6990*/  LEA.HI.X.SX32 R21, R29, R2.reuse, 0x2, P6 ;  /* 0x000000021d157211 */ /* 0x080fe400030f16ff */
[C-C-:B-----5:R-:W-:Y:S02]  /*69a0*/  LOP3.LUT R35, R36.reuse, 0x16, R3.reuse, 0xfe, !PT ;  /* 0x0000001624237812 */ /* 0x160fe400078efe03 */
[----:B------:R-:W-:Y:S01]  /*69b0*/  LOP3.LUT R3, R36, 0x14, R3, 0xfe, !PT ;  /* 0x0000001424037812 */ /* 0x000fe200078efe03 */
[----:B------:R-:W-:Y:S01]  /*69c0*/  @P5 STG.E desc[UR20][R20.64], R23 ;  /* 0x0000001714005986 */ /* 0x000fe2000c101914 */
[----:B------:R-:W-:-:S02]  /*69d0*/  LEA.HI.X.SX32 R29, R31, R2, 0x2, P2 ;  /* 0x000000021f1d7211 */ /* 0x000fc400010f16ff */
[----:B------:R-:W-:Y:S02]  /*69e0*/  LEA R30, P6, R33, R44, 0x2 ;  /* 0x0000002c211e7211 */ /* 0x000fe400078c10ff */
[C---:B------:R-:W-:Y:S01]  /*69f0*/  ISETP.LT.AND P2, PT, R3.reuse, UR11, !P0 ;  /* 0x0000000b03007c0c */ /* 0x040fe2000c741270 */
[----:B------:R-:W-:Y:S01]  /*6a00*/  IMAD R3, R3, R0, RZ ;  /* 0x0000000003037224 */ /* 0x000fe200078e02ff */
[----:B------:R-:W-:Y:S01]  /*6a10*/  LEA.HI.X.SX32 R31, R33, R2, 0x2, P6 ;  /* 0x00000002211f7211 */ /* 0x000fe200030f16ff */
[----:B---3--:R1:W-:Y:S01]  /*6a20*/  @P4 STG.E desc[UR20][R28.64], R16 ;  /* 0x000000101c004986 */ /* 0x0083e2000c101914 */
[C---:B------:R-:W-:Y:S01]  /*6a30*/  ISETP.LT.AND P5, PT, R35.reuse, UR11, !P0 ;  /* 0x0000000b23007c0c */ /* 0x040fe2000c7a1270 */
[----:B------:R-:W-:Y:S01]  /*6a40*/  IMAD R35, R35, R0, RZ ;  /* 0x0000000023237224 */ /* 0x000fe200078e02ff */
[----:B------:R-:W-:Y:S01]  /*6a50*/  LEA R32, P4, R3, R44, 0x2 ;  /* 0x0000002c03207211 */ /* 0x000fe200078810ff */
[----:B------:R2:W-:Y:S01]  /*6a60*/  @P3 STG.E desc[UR20][R30.64], R17 ;  /* 0x000000111e003986 */ /* 0x0005e2000c101914 */
[----:B------:R-:W-:-:S02]  /*6a70*/  ISETP.LT.AND P6, PT, R43, UR11, !P0 ;  /* 0x0000000b2b007c0c */ /* 0x000fc4000c7c1270 */
[----:B------:R-:W-:Y:S01]  /*6a80*/  LEA.HI.X.SX32 R33, R3, R2, 0x2, P4 ;  /* 0x0000000203217211 */ /* 0x000fe200020f16ff */
[----:B------:R-:W-:Y:S01]  /*6a90*/  IMAD R3, R43, R0, RZ ;  /* 0x000000002b037224 */ /* 0x000fe200078e02ff */
[----:B------:R-:W-:Y:S02]  /*6aa0*/  LEA R34, P3, R35, R44, 0x2 ;  /* 0x0000002c23227211 */ /* 0x000fe400078610ff */
[----:B------:R-:W-:Y:S01]  /*6ab0*/  LOP3.LUT R22, R39, 0x20, RZ, 0xfc, !PT ;  /* 0x0000002027167812 */ /* 0x000fe200078efcff */
[----:B------:R3:W-:Y:S01]  /*6ac0*/  @P2 STG.E desc[UR20][R32.64], R18 ;  /* 0x0000001220002986 */ /* 0x0007e2000c101914 */
[----:B------:R-:W-:Y:S01]  /*6ad0*/  LEA.HI.X.SX32 R35, R35, R2, 0x2, P3 ;  /* 0x0000000223237211 */ /* 0x000fe200018f16ff */
[----:B-1----:R-:W-:Y:S01]  /*6ae0*/  IMAD R29, R41, R0, RZ ;  /* 0x00000000291d7224 */ /* 0x002fe200078e02ff */
[----:B------:R-:W-:Y:S01]  /*6af0*/  LEA R20, P2, R3, R44, 0x2 ;  /* 0x0000002c03147211 */ /* 0x000fe200078410ff */
[C---:B--2---:R-:W-:Y:S01]  /*6b00*/  IMAD R17, R49.reuse, R0, RZ ;  /* 0x0000000031117224 */ /* 0x044fe200078e02ff */
[----:B------:R-:W-:Y:S01]  /*6b10*/  ISETP.LT.AND P3, PT, R49, UR11, !P0 ;  /* 0x0000000b31007c0c */ /* 0x000fe2000c761270 */
[----:B------:R1:W-:Y:S01]  /*6b20*/  @P5 STG.E desc[UR20][R34.64], R19 ;  /* 0x0000001322005986 */ /* 0x0003e2000c101914 */
[----:B------:R-:W-:Y:S01]  /*6b30*/  LEA.HI.X.SX32 R21, R3, R2, 0x2, P2 ;  /* 0x0000000203157211 */ /* 0x000fe200010f16ff */
[----:B------:R-:W-:Y:S01]  /*6b40*/  IMAD R3, R47, R0, RZ ;  /* 0x000000002f037224 */ /* 0x000fe200078e02ff */
[----:B------:R-:W-:-:S02]  /*6b50*/  LEA R16, P5, R17, R44, 0x2 ;  /* 0x0000002c11107211 */ /* 0x000fc400078a10ff */
[----:B------:R-:W-:Y:S01]  /*6b60*/  ISETP.LT.AND P2, PT, R47, UR11, !P0 ;  /* 0x0000000b2f007c0c */ /* 0x000fe2000c741270 */
[----:B----4-:R2:W-:Y:S01]  /*6b70*/  @P6 STG.E desc[UR20][R20.64], R24 ;  /* 0x0000001814006986 */ /* 0x0105e2000c101914 */
[----:B------:R-:W-:Y:S02]  /*6b80*/  LEA.HI.X.SX32 R17, R17, R2, 0x2, P5 ;  /* 0x0000000211117211 */ /* 0x000fe400028f16ff */
[----:B------:R-:W-:Y:S02]  /*6b90*/  ISETP.LT.AND P4, PT, R22, UR11, !P0 ;  /* 0x0000000b16007c0c */ /* 0x000fe4000c781270 */
[----:B------:R-:W-:Y:S01]  /*6ba0*/  LEA R22, P6, R3, R44, 0x2 ;  /* 0x0000002c03167211 */ /* 0x000fe200078c10ff */
[----:B------:R-:W-:Y:S01]  /*6bb0*/  @P3 STG.E desc[UR20][R16.64], R25 ;  /* 0x0000001910003986 */ /* 0x000fe2000c101914 */
[----:B---3--:R-:W-:Y:S02]  /*6bc0*/  LOP3.LUT R18, R39, 0x22, RZ, 0xfc, !PT ;  /* 0x0000002227127812 */ /* 0x008fe400078efcff */
[----:B------:R-:W-:-:S02]  /*6bd0*/  LEA.HI.X.SX32 R23, R3, R2, 0x2, P6 ;  /* 0x0000000203177211 */ /* 0x000fc400030f16ff */
[----:B------:R-:W-:Y:S02]  /*6be0*/  ISETP.LT.AND P3, PT, R18, UR11, !P0 ;  /* 0x0000000b12007c0c */ /* 0x000fe4000c761270 */
[----:B------:R-:W-:Y:S01]  /*6bf0*/  ISETP.LT.AND P5, PT, R41, UR11, !P0 ;  /* 0x0000000b29007c0c */ /* 0x000fe2000c7a1270 */
[----:B------:R3:W-:Y:S01]  /*6c00*/  @P2 STG.E desc[UR20][R22.64], R26 ;  /* 0x0000001a16002986 */ /* 0x0007e2000c101914 */
[----:B------:R-:W-:Y:S02]  /*6c10*/  LEA R18, P6, R29, R44, 0x2 ;  /* 0x0000002c1d127211 */ /* 0x000fe400078c10ff */
[----:B------:R-:W-:Y:S02]  /*6c20*/  LOP3.LUT R3, R39, 0x24, RZ, 0xfc, !PT ;  /* 0x0000002427037812 */ /* 0x000fe400078efcff */
[----:B-1----:R-:W-:Y:S02]  /*6c30*/  LEA.HI.X.SX32 R19, R29, R2, 0x2, P6 ;  /* 0x000000021d137211 */ /* 0x002fe400030f16ff */
[----:B------:R-:W-:Y:S01]  /*6c40*/  ISETP.LT.AND P2, PT, R3, UR11, !P0 ;  /* 0x0000000b03007c0c */ /* 0x000fe2000c741270 */
[----:B------:R-:W-:Y:S01]  /*6c50*/  IMAD R3, R0, 0x2, R45 ;  /* 0x0000000200037824 */ /* 0x000fe200078e022d */
[----:B--2---:R-:W-:-:S02]  /*6c60*/  LEA R20, P6, R45, R44, 0x2 ;  /* 0x0000002c2d147211 */ /* 0x004fc400078c10ff */
[----:B------:R-:W-:Y:S01]  /*6c70*/  LOP3.LUT R24, R39, 0x26, RZ, 0xfc, !PT ;  /* 0x0000002627187812 */ /* 0x000fe200078efcff */
[C---:B---3--:R-:W-:Y:S01]  /*6c80*/  IMAD R23, R0.reuse, 0x2, R3 ;  /* 0x0000000200177824 */ /* 0x048fe200078e0203 */
[----:B------:R-:W-:Y:S01]  /*6c90*/  LEA.HI.X.SX32 R21, R45, R2, 0x2, P6 ;  /* 0x000000022d157211 */ /* 0x000fe200030f16ff */
[----:B------:R1:W-:Y:S01]  /*6ca0*/  @P5 STG.E desc[UR20][R18.64], R27 ;  /* 0x0000001b12005986 */ /* 0x0003e2000c101914 */
[----:B------:R-:W-:Y:S02]  /*6cb0*/  LEA R16, P6, R3, R44, 0x2 ;  /* 0x0000002c03107211 */ /* 0x000fe400078c10ff */
[----:B------:R-:W-:Y:S01]  /*6cc0*/  LOP3.LUT R22, R39, 0x28, RZ, 0xfc, !PT ;  /* 0x0000002827167812 */ /* 0x000fe200078efcff */
[----:B------:R2:W-:Y:S01]  /*6cd0*/  @P4 STG.E desc[UR20][R20.64], R12 ;  /* 0x0000000c14004986 */ /* 0x0005e2000c101914 */
[----:B------:R-:W-:Y:S01]  /*6ce0*/  LEA.HI.X.SX32 R17, R3, R2, 0x2, P6 ;  /* 0x0000000203117211 */ /* 0x000fe200030f16ff */
[----:B------:R-:W-:Y:S01]  /*6cf0*/  IMAD R3, R0, 0x2, R23 ;  /* 0x0000000200037824 */ /* 0x000fe200078e0217 */
[----:B------:R-:W-:-:S02]  /*6d00*/  ISETP.LT.AND P4, PT, R22, UR11, !P0 ;  /* 0x0000000b16007c0c */ /* 0x000fc4000c781270 */
[C---:B------:R-:W-:Y:S01]  /*6d10*/  LEA R22, P6, R23.reuse, R44, 0x2 ;  /* 0x0000002c17167211 */ /* 0x040fe200078c10ff */
[----:B------:R-:W-:Y:S01]  /*6d20*/  IMAD R25, R0, 0x2, R3 ;  /* 0x0000000200197824 */ /* 0x000fe200078e0203 */
[----:B------:R-:W-:Y:S01]  /*6d30*/  ISETP.LT.AND P5, PT, R24, UR11, !P0 ;  /* 0x0000000b18007c0c */ /* 0x000fe2000c7a1270 */
[----:B------:R3:W-:Y:S01]  /*6d40*/  @P3 STG.E desc[UR20][R16.64], R13 ;  /* 0x0000000d10003986 */ /* 0x0007e2000c101914 */
[----:B------:R-:W-:Y:S02]  /*6d50*/  LEA.HI.X.SX32 R23, R23, R2, 0x2, P6 ;  /* 0x0000000217177211 */ /* 0x000fe400030f16ff */
[----:B-1----:R-:W-:Y:S02]  /*6d60*/  LEA R18, P6, R3, R44, 0x2 ;  /* 0x0000002c03127211 */ /* 0x002fe400078c10ff */
[----:B------:R-:W-:Y:S01]  /*6d70*/  LOP3.LUT R24, R39, 0x2a, RZ, 0xfc, !PT ;  /* 0x0000002a27187812 */ /* 0x000fe200078efcff */
[----:B------:R1:W-:Y:S01]  /*6d80*/  @P2 STG.E desc[UR20][R22.64], R14 ;  /* 0x0000000e16002986 */ /* 0x0003e2000c101914 */
[----:B------:R-:W-:Y:S01]  /*6d90*/  LEA.HI.X.SX32 R19, R3, R2, 0x2, P6 ;  /* 0x0000000203137211 */ /* 0x000fe200030f16ff */
[----:B------:R-:W-:Y:S01]  /*6da0*/  IMAD R3, R0, 0x2, R25 ;  /* 0x0000000200037824 */ /* 0x000fe200078e0219 */
[----:B--2---:R-:W-:-:S02]  /*6db0*/  LEA R20, P6, R25, R44, 0x2 ;  /* 0x0000002c19147211 */ /* 0x004fc400078c10ff */
[----:B------:R-:W-:Y:S01]  /*6dc0*/  LOP3.LUT R12, R39, 0x2e, RZ, 0xfc, !PT ;  /* 0x0000002e270c7812 */ /* 0x000fe200078efcff */
[----:B------:R2:W-:Y:S01]  /*6dd0*/  @P5 STG.E desc[UR20][R18.64], R15 ;  /* 0x0000000f12005986 */ /* 0x0005e2000c101914 */
[----:B------:R-:W-:Y:S01]  /*6de0*/  ISETP.LT.AND P3, PT, R24, UR11, !P0 ;  /* 0x0000000b18007c0c */ /* 0x000fe2000c761270 */
[----:B---3--:R-:W-:Y:S01]  /*6df0*/  IMAD R17, R0, 0x2, R3 ;  /* 0x0000000200117824 */ /* 0x008fe200078e0203 */
[----:B------:R-:W-:Y:S02]  /*6e00*/  LEA.HI.X.SX32 R21, R25, R2, 0x2, P6 ;  /* 0x0000000219157211 */ /* 0x000fe400030f16ff */
[----:B------:R-:W-:Y:S02]  /*6e10*/  ISETP.LT.AND P5, PT, R12, UR11, !P0 ;  /* 0x0000000b0c007c0c */ /* 0x000fe4000c7a1270 */
[----:B------:R-:W-:Y:S01]  /*6e20*/  LEA R12, P6, R3, R44, 0x2 ;  /* 0x0000002c030c7211 */ /* 0x000fe200078c10ff */
[----:B------:R3:W-:Y:S01]  /*6e30*/  @P4 STG.E desc[UR20][R20.64], R4 ;  /* 0x0000000414004986 */ /* 0x0007e2000c101914 */
[----:B------:R-:W-:-:S02]  /*6e40*/  LOP3.LUT R16, R39, 0x30, RZ, 0xfc, !PT ;  /* 0x0000003027107812 */ /* 0x000fc400078efcff */
[----:B------:R-:W-:Y:S01]  /*6e50*/  LOP3.LUT R24, R39, 0x2c, RZ, 0xfc, !PT ;  /* 0x0000002c27187812 */ /* 0x000fe200078efcff */
[----:B------:R-:W4:Y:S01]  /*6e60*/  LDS.128 R20, [R37+0x800] ;  /* 0x0008000025147984 */ /* 0x000f220000000c00 */
[----:B------:R-:W-:Y:S01]  /*6e70*/  LEA.HI.X.SX32 R13, R3, R2, 0x2, P6 ;  /* 0x00000002030d7211 */ /* 0x000fe200030f16ff */
[----:B------:R-:W-:Y:S01]  /*6e80*/  IMAD R3, R0, 0x2, R17 ;  /* 0x0000000200037824 */ /* 0x000fe200078e0211 */
[----:B------:R-:W-:Y:S02]  /*6e90*/  ISETP.LT.AND P4, PT, R16, UR11, !P0 ;  /* 0x0000000b10007c0c */ /* 0x000fe4000c781270 */
[----:B------:R-:W-:Y:S01]  /*6ea0*/  ISETP.LT.AND P2, PT, R24, UR11, !P0 ;  /* 0x0000000b18007c0c */ /* 0x000fe2000c741270 */
[----:B------:R5:W-:Y:S01]  /*6eb0*/  @P3 STG.E desc[UR20][R12.64], R5 ;  /* 0x000000050c003986 */ /* 0x000be2000c101914 */
[----:B-1----:R-:W-:Y:S01]  /*6ec0*/  LOP3.LUT R14, R39, 0x32, RZ, 0xfc, !PT ;  /* 0x00000032270e7812 */ /* 0x002fe200078efcff */
[----:B--2---:R-:W-:Y:S01]  /*6ed0*/  IMAD R19, R0, 0x2, R3 ;  /* 0x0000000200137824 */ /* 0x004fe200078e0203 */
[----:B------:R-:W-:-:S02]  /*6ee0*/  LEA R16, P6, R17, R44, 0x2 ;  /* 0x0000002c11107211 */ /* 0x000fc400078c10ff */
[----:B------:R-:W-:Y:S02]  /*6ef0*/  ISETP.LT.AND P3, PT, R14, UR11, !P0 ;  /* 0x0000000b0e007c0c */ /* 0x000fe4000c761270 */
[----:B------:R-:W-:Y:S02]  /*6f00*/  LEA.HI.X.SX32 R17, R17, R2, 0x2, P6 ;  /* 0x0000000211117211 */ /* 0x000fe400030f16ff */
[----:B------:R-:W-:Y:S02]  /*6f10*/  LEA R14, P6, R3, R44, 0x2 ;  /* 0x0000002c030e7211 */ /* 0x000fe400078c10ff */
[----:B---3--:R-:W-:Y:S01]  /*6f20*/  LOP3.LUT R4, R39, 0x34, RZ, 0xfc, !PT ;  /* 0x0000003427047812 */ /* 0x008fe200078efcff */
[----:B------:R1:W-:Y:S01]  /*6f30*/  @P2 STG.E desc[UR20][R16.64], R6 ;  /* 0x0000000610002986 */ /* 0x0003e2000c101914 */
[----:B------:R-:W-:Y:S02]  /*6f40*/  LEA.HI.X.SX32 R15, R3, R2, 0x2, P6 ;  /* 0x00000002030f7211 */ /* 0x000fe400030f16ff */
[----:B------:R-:W-:-:S02]  /*6f50*/  LOP3.LUT R3, R39, 0x36, RZ, 0xfc, !PT ;  /* 0x0000003627037812 */ /* 0x000fc400078efcff */
[----:B------:R-:W-:Y:S01]  /*6f60*/  LEA R18, P6, R19, R44, 0x2 ;  /* 0x0000002c13127211 */ /* 0x000fe200078c10ff */
[----:B------:R2:W-:Y:S01]  /*6f70*/  @P5 STG.E desc[UR20][R14.64], R7 ;  /* 0x000000070e005986 */ /* 0x0005e2000c101914 */
[----:B------:R-:W-:Y:S01]  /*6f80*/  ISETP.LT.AND P5, PT, R3, UR11, !P0 ;  /* 0x0000000b03007c0c */ /* 0x000fe2000c7a1270 */
[----:B------:R-:W-:Y:S01]  /*6f90*/  IMAD R3, R0, 0x2, R19 ;  /* 0x0000000200037824 */ /* 0x000fe200078e0213 */
[----:B------:R-:W-:Y:S02]  /*6fa0*/  ISETP.LT.AND P2, PT, R4, UR11, !P0 ;  /* 0x0000000b04007c0c */ /* 0x000fe4000c741270 */
[----:B------:R-:W-:Y:S01]  /*6fb0*/  LEA.HI.X.SX32 R19, R19, R2, 0x2, P6 ;  /* 0x0000000213137211 */ /* 0x000fe200030f16ff */
[C---:B-----5:R-:W-:Y:S01]  /*6fc0*/  IMAD R13, R0.reuse, 0x2, R3 ;  /* 0x00000002000d7824 */ /* 0x060fe200078e0203 */
[----:B------:R-:W-:Y:S02]  /*6fd0*/  LEA R4, P6, R3, R44, 0x2 ;  /* 0x0000002c03047211 */ /* 0x000fe400078c10ff */
[----:B-1----:R-:W-:Y:S01]  /*6fe0*/  LOP3.LUT R6, R39, 0x3a, RZ, 0xfc, !PT ;  /* 0x0000003a27067812 */ /* 0x002fe200078efcff */
[----:B------:R1:W-:Y:S01]  /*6ff0*/  @P4 STG.E desc[UR20][R18.64], R8 ;  /* 0x0000000812004986 */ /* 0x0003e2000c101914 */
[----:B------:R-:W-:Y:S01]  /*7000*/  LEA.HI.X.SX32 R5, R3, R2, 0x2, P6 ;  /* 0x0000000203057211 */ /* 0x000fe200030f16ff */
[----:B------:R-:W-:Y:S01]  /*7010*/  IMAD R3, R0, 0x2, R13 ;  /* 0x0000000200037824 */ /* 0x000fe200078e020d */
[----:B------:R-:W-:-:S02]  /*7020*/  LEA R12, P6, R13, R44, 0x2 ;  /* 0x0000002c0d0c7211 */ /* 0x000fc400078c10ff */
[----:B------:R-:W-:Y:S01]  /*7030*/  LOP3.LUT R24, R39, 0x38, RZ, 0xfc, !PT ;  /* 0x0000003827187812 */ /* 0x000fe200078efcff */
[----:B--2---:R-:W-:Y:S01]  /*7040*/  IMAD R15, R0, 0x2, R3 ;  /* 0x00000002000f7824 */ /* 0x004fe200078e0203 */
[----:B------:R-:W-:Y:S01]  /*7050*/  LEA.HI.X.SX32 R13, R13, R2, 0x2, P6 ;  /* 0x000000020d0d7211 */ /* 0x000fe200030f16ff */
[----:B------:R2:W-:Y:S01]  /*7060*/  @P3 STG.E desc[UR20][R4.64], R9 ;  /* 0x0000000904003986 */ /* 0x0005e2000c101914 */
[----:B------:R-:W-:Y:S01]  /*7070*/  ISETP.LT.AND P3, PT, R6, UR11, !P0 ;  /* 0x0000000b06007c0c */ /* 0x000fe2000c761270 */
[C---:B------:R-:W-:Y:S01]  /*7080*/  IMAD R17, R0.reuse, 0x2, R15 ;  /* 0x0000000200117824 */ /* 0x040fe200078e020f */
[----:B------:R-:W-:Y:S01]  /*7090*/  LOP3.LUT R16, R39, 0x3e, RZ, 0xfc, !PT ;  /* 0x0000003e27107812 */ /* 0x000fe200078efcff */
[----:B------:R3:W-:Y:S01]  /*70a0*/  @P2 STG.E desc[UR20][R12.64], R10 ;  /* 0x0000000a0c002986 */ /* 0x0007e2000c101914 */
[-C--:B------:R-:W-:Y:S01]  /*70b0*/  LEA R6, P2, R3, R44.reuse, 0x2 ;  /* 0x0000002c03067211 */ /* 0x080fe200078410ff */
[----:B-1----:R-:W-:Y:S01]  /*70c0*/  IMAD R19, R0, 0x2, R17 ;  /* 0x0000000200137824 */ /* 0x002fe200078e0211 */
[----:B------:R-:W-:-:S02]  /*70d0*/  LEA R14, P6, R15, R44, 0x2 ;  /* 0x0000002c0f0e7211 */ /* 0x000fc400078c10ff */
[----:B------:R-:W-:Y:S01]  /*70e0*/  LEA.HI.X.SX32 R7, R3, R2, 0x2, P2 ;  /* 0x0000000203077211 */ /* 0x000fe200010f16ff */
[----:B------:R-:W-:Y:S01]  /*70f0*/  IMAD R3, R0, 0x2, R19 ;  /* 0x0000000200037824 */ /* 0x000fe200078e0213 */
[----:B------:R-:W-:Y:S02]  /*7100*/  LOP3.LUT R39, R39, 0x3c, RZ, 0xfc, !PT ;  /* 0x0000003c27277812 */ /* 0x000fe400078efcff */
[----:B--2---:R-:W-:Y:S01]  /*7110*/  LEA R4, P2, R17, R44, 0x2 ;  /* 0x0000002c11047211 */ /* 0x004fe200078410ff */
[----:B------:R1:W-:Y:S01]  /*7120*/  @P5 STG.E desc[UR20][R6.64], R11 ;  /* 0x0000000b06005986 */ /* 0x0003e2000c101914 */
[----:B------:R-:W-:Y:S02]  /*7130*/  ISETP.LT.AND P4, PT, R24, UR11, !P0 ;  /* 0x0000000b18007c0c */ /* 0x000fe4000c781270 */
[-C--:B------:R-:W-:Y:S02]  /*7140*/  LEA.HI.X.SX32 R15, R15, R2.reuse, 0x2, P6 ;  /* 0x000000020f0f7211 */ /* 0x080fe400030f16ff */
[----:B------:R-:W-:-:S02]  /*7150*/  LEA.HI.X.SX32 R5, R17, R2, 0x2, P2 ;  /* 0x0000000211057211 */ /* 0x000fc400010f16ff */
[----:B------:R-:W-:Y:S02]  /*7160*/  LEA R8, P6, R19, R44, 0x2 ;  /* 0x0000002c13087211 */ /* 0x000fe400078c10ff */
[----:B------:R-:W-:Y:S02]  /*7170*/  ISETP.LT.AND P2, PT, R39, UR11, !P0 ;  /* 0x0000000b27007c0c */ /* 0x000fe4000c741270 */
[----:B------:R-:W-:Y:S02]  /*7180*/  ISETP.LT.AND P0, PT, R16, UR11, !P0 ;  /* 0x0000000b10007c0c */ /* 0x000fe4000c701270 */
[----:B------:R-:W-:Y:S01]  /*7190*/  LEA.HI.X.SX32 R9, R19, R2, 0x2, P6 ;  /* 0x0000000213097211 */ /* 0x000fe200030f16ff */
[----:B----4-:R1:W-:Y:S01]  /*71a0*/  @P4 STG.E desc[UR20][R14.64], R20 ;  /* 0x000000140e004986 */ /* 0x0103e2000c101914 */
[----:B---3--:R-:W-:-:S03]  /*71b0*/  LEA R12, P6, R3, R44, 0x2 ;  /* 0x0000002c030c7211 */ /* 0x008fc600078c10ff */
[----:B------:R1:W-:Y:S01]  /*71c0*/  @P3 STG.E desc[UR20][R4.64], R21 ;  /* 0x0000001504003986 */ /* 0x0003e2000c101914 */
[----:B------:R-:W-:-:S03]  /*71d0*/  LEA.HI.X.SX32 R13, R3, R2, 0x2, P6 ;  /* 0x00000002030d7211 */ /* 0x000fc600030f16ff */
[----:B------:R1:W-:Y:S04]  /*71e0*/  @P2 STG.E desc[UR20][R8.64], R22 ;  /* 0x0000001608002986 */ /* 0x0003e8000c101914 */
[----:B------:R1:W-:Y:S01]  /*71f0*/  @P0 STG.E desc[UR20][R12.64], R23 ;  /* 0x000000170c000986 */ /* 0x0003e2000c101914 */
[----:B------:R-:W-:Y:S06]  /*7200*/  BAR.SYNC.DEFER_BLOCKING 0x0 ;  /* 0x0000000000007b1d */ /* 0x000fec0000010000 */
[----:B------:R-:W-:Y:S05]  /*7210*/  @P1 BRA `(.L_x_13) ;  /* 0x0000000000a01947 */ /* 0x000fea0003800000 */
[----:B------:R-:W2:Y:S01]  /*7220*/  S2UR UR5, SR_CgaCtaId ;  /* 0x00000000000579c3 */ /* 0x000ea20000008800 */
[----:B------:R-:W-:Y:S01]  /*7230*/  NOP ;  /* 0x0000000000007918 */ /* 0x000fe20000000000 */
[----:B------:R-:W-:Y:S01]  /*7240*/  UMOV UR4, 0x50 ;  /* 0x0000005000047882 */ /* 0x000fe20000000000 */
[----:B------:R-:W-:Y:S02]  /*7250*/  IMAD.U32 R0, RZ, RZ, UR22 ;  /* 0x00000016ff007e24 */ /* 0x000fe4000f8e00ff */
[----:B------:R-:W-:Y:S02]  /*7260*/  IMAD.MOV.U32 R3, RZ, RZ, 0x3 ;  /* 0x00000003ff037424 */ /* 0x000fe400078e00ff */
[----:B-1----:R-:W-:Y:S01]  /*7270*/  IMAD.MOV.U32 R7, RZ, RZ, 0x1 ;  /* 0x00000001ff077424 */ /* 0x002fe200078e00ff */
[----:B------:R-:W-:-:S04]  /*7280*/  LOP3.LUT R0, R0, 0xffff, RZ, 0xc0, !PT ;  /* 0x0000ffff00007812 */ /* 0x000fc800078ec0ff */
[----:B------:R-:W-:-:S05]  /*7290*/  SHF.R.U32.HI R0, RZ, 0x5, R0 ;  /* 0x00000005ff007819 */ /* 0x000fca0000011600 */
[----:B------:R-:W-:Y:S01]  /*72a0*/  VIADD R2, R0, 0x10 ;  /* 0x0000001000027836 */ /* 0x000fe20000000000 */
[----:B------:R-:W-:Y:S01]  /*72b0*/  SHF.L.U32 R0, R3, R0, RZ ;  /* 0x0000000003007219 */ /* 0x000fe200000006ff */
[----:B--2---:R-:W-:-:S03]  /*72c0*/  ULEA UR6, UR5, UR4, 0x18 ;  /* 0x0000000405067291 */ /* 0x004fc6000f8ec0ff */
[----:B------:R-:W-:-:S04]  /*72d0*/  SHF.L.U32 R3, R7, R2, RZ ;  /* 0x0000000207037219 */ /* 0x000fc800000006ff */
[----:B------:R-:W-:Y:S02]  /*72e0*/  LOP3.LUT R0, R3, R0, RZ, 0xfc, !PT ;  /* 0x0000000003007212 */ /* 0x000fe400078efcff */
[----:B------:R-:W1:Y:S02]  /*72f0*/  LDS R5, [UR6] ;  /* 0x00000006ff057984 */ /* 0x000e640008000800 */
[C---:B------:R-:W-:Y:S02]  /*7300*/  LOP3.LUT R2, R0.reuse, 0xffff, RZ, 0xc0, !PT ;  /* 0x0000ffff00027812 */ /* 0x040fe400078ec0ff */
[----:B-1----:R-:W-:-:S04]  /*7310*/  LOP3.LUT R3, R0, 0xffff, R5, 0x80, !PT ;  /* 0x0000ffff00037812 */ /* 0x002fc800078e8005 */
[----:B------:R-:W-:-:S13]  /*7320*/  ISETP.NE.AND P0, PT, R3, R2, PT ;  /* 0x000000020300720c */ /* 0x000fda0003f05270 */
[----:B------:R-:W-:Y:S05]  /*7330*/  @P0 BRA `(.L_x_14) ;  /* 0x0000000000500947 */ /* 0x000fea0003800000 */
[----:B------:R-:W-:Y:S02]  /*7340*/  SHF.R.U32.HI R5, RZ, 0x10, R5 ;  /* 0x00000010ff057819 */ /* 0x000fe40000011605 */
[----:B------:R-:W-:-:S04]  /*7350*/  SHF.R.U32.HI R2, RZ, 0x10, R0 ;  /* 0x00000010ff027819 */ /* 0x000fc80000011600 */
[----:B------:R-:W-:-:S04]  /*7360*/  LOP3.LUT R5, R5, R2, RZ, 0xc0, !PT ;  /* 0x0000000205057212 */ /* 0x000fc800078ec0ff */
[----:B------:R-:W-:-:S13]  /*7370*/  ISETP.NE.AND P0, PT, R5, R2, PT ;  /* 0x000000020500720c */ /* 0x000fda0003f05270 */
[----:B------:R-:W-:Y:S05]  /*7380*/  @P0 BRA `(.L_x_15) ;  /* 0x0000000000300947 */ /* 0x000fea0003800000 */
[----:B------:R-:W-:Y:S01]  /*7390*/  R2UR UR4, R0 ;  /* 0x00000000000472ca */ /* 0x000fe200000e0000 */
[----:B------:R-:W-:Y:S01]  /*73a0*/  VOTEU.ANY UR5, UPT, PT ;  /* 0x0000000000057886 */ /* 0x000fe200038e0100 */
[----:B------:R-:W1:Y:S01]  /*73b0*/  S2R R0, SR_LANEID ;  /* 0x0000000000007919 */ /* 0x000e620000000000 */
[----:B------:R-:W-:-:S10]  /*73c0*/  UFLO.U32 UR5, UR5 ;  /* 0x00000005000572bd */ /* 0x000fd400080e0000 */
[----:B------:R-:W-:-:S06]  /*73d0*/  ULOP3.LUT UR4, URZ, UR4, URZ, 0x33, !UPT ;  /* 0x00000004ff047292 */ /* 0x000fcc000f8e33ff */
[----:B------:R-:W-:-:S04]  /*73e0*/  IMAD.U32 R2, RZ, RZ, UR4 ;  /* 0x00000004ff027e24 */ /* 0x000fc8000f8e00ff */
[----:B------:R-:W2:Y:S02]  /*73f0*/  REDUX UR7, R2 ;  /* 0x00000000020773c4 */ /* 0x000ea40000000000 */
[----:B------:R3:W-:Y:S01]  /*7400*/  UTCATOMSWS.AND URZ, UR4 ;  /* 0x0000000400ff79e3 */ /* 0x0007e20008000000 */
[----:B-1----:R-:W-:Y:S01]  /*7410*/  ISETP.EQ.U32.AND P0, PT, R0, UR5, PT ;  /* 0x0000000500007c0c */ /* 0x002fe2000bf02070 */
[----:B--2---:R-:W-:-:S12]  /*7420*/  IMAD.U32 R0, RZ, RZ, UR7 ;  /* 0x00000007ff007e24 */ /* 0x004fd8000f8e00ff */
[----:B------:R3:W-:Y:S01]  /*7430*/  @P0 ATOMS.AND RZ, [UR6], R0 ;  /* 0x00000000ffff098c */ /* 0x0007e2000a800006 */
[----:B------:R-:W-:Y:S05]  /*7440*/  BRA `(.L_x_13) ;  /* 0x0000000000147947 */ /* 0x000fea0003800000 */
.L_x_15:
[----:B------:R-:W-:-:S07]  /*7450*/  MOV R2, 0x7470 ;  /* 0x0000747000027802 */ /* 0x000fce0000000f00 */
[----:B------:R-:W-:Y:S05]  /*7460*/  CALL.REL.NOINC `($__internal_0_$__cuda_sm10x_tcgen05_guardrail_trap_col_being_dealloced_not_returned_by_alloc) ;  /* 0x00000000002c7944 */ /* 0x000fea0003c00000 */
[----:B------:R-:W-:Y:S05]  /*7470*/  BRA `(.L_x_13) ;  /* 0x0000000000087947 */ /* 0x000fea0003800000 */
.L_x_14:
[----:B------:R-:W-:-:S07]  /*7480*/  MOV R2, 0x74a0 ;  /* 0x000074a000027802 */ /* 0x000fce0000000f00 */
[----:B------:R-:W-:Y:S05]  /*7490*/  CALL.REL.NOINC `($__internal_2_$__cuda_sm10x_tcgen05_guardrail_trap_unallocated_columns_being_dealloced) ;  /* 0x0000000000387944 */ /* 0x000fea0003c00000 */
.L_x_13:
[----:B------:R-:W-:Y:S01]  /*74a0*/  NOP ;  /* 0x0000000000007918 */ /* 0x000fe20000000000 */
[----:B---3--:R-:W-:Y:S05]  /*74b0*/  EXIT ;  /* 0x000000000000794d */ /* 0x008fea0003800000 */
.L_x_9:
[----:B------:R-:W1:Y:S02]  /*74c0*/  SYNCS.PHASECHK.TRANS64.TRYWAIT P4, [UR13], R94 ;  /* 0x0000005eff0075a7 */ /* 0x000e64000808110d */
[----:B-1----:R-:W-:Y:S05]  /*74d0*/  @!P4 BRA `(.L_x_9) ;  /* 0xfffffffc00f8c947 */ /* 0x002fea000383ffff */
[----:B------:R-:W-:Y:S05]  /*74e0*/  BRA `(.L_x_16) ;  /* 0xffffffdc00dc7947 */ /* 0x000fea000383ffff */
.L_x_12:
[----:B------:R-:W3:Y:S02]  /*74f0*/  SYNCS.PHASECHK.TRANS64.TRYWAIT P2, [UR12], R4 ;  /* 0x00000004ff0075a7 */ /* 0x000ee4000804110c */
[----:B---3--:R-:W-:Y:S05]  /*7500*/  @!P2 BRA `(.L_x_12) ;  /* 0xfffffffc00f8a947 */ /* 0x008fea000383ffff */
[----:B------:R-:W-:Y:S05]  /*7510*/  BRA `(.L_x_11) ;  /* 0xffffffec00007947 */ /* 0x000fea000383ffff */
        .weak           $__internal_0_$__cuda_sm10x_tcgen05_guardrail_trap_col_being_dealloced_not_returned_by_alloc
        .type           $__internal_0_$__cuda_sm10x_tcgen05_guardrail_trap_col_being_dealloced_not_returned_by_alloc,@function
        .size           $__internal_0_$__cuda_sm10x_tcgen05_guardrail_trap_col_being_dealloced_not_returned_by_alloc,($__internal_1_$__cuda_sm10x_tcgen05_guardrail_trap_phase_invalid_during_alloc - $__internal_0_$__cuda_sm10x_tcgen05_guardrail_trap_col_being_dealloced_not_returned_by_alloc)
$__internal_0_$__cuda_sm10x_tcgen05_guardrail_trap_col_being_dealloced_not_returned_by_alloc:
[----:B------:R-:W-:Y:S05]  /*7520*/  BPT.TRAP 0x1 ;  /* 0x000000040000795c */ /* 0x000fea0000300000 */
[----:B------:R-:W-:-:S04]  /*7530*/  IMAD.MOV.U32 R3, RZ, RZ, 0x0 ;  /* 0x00000000ff037424 */ /* 0x000fc800078e00ff */
[----:B------:R-:W-:Y:S05]  /*7540*/  RET.REL.NODEC R2 `(matmul_kernel) ;  /* 0xffffff8802ac7950 */ /* 0x000fea0003c3ffff */
        .weak           $__internal_1_$__cuda_sm10x_tcgen05_guardrail_trap_phase_invalid_during_alloc
        .type           $__internal_1_$__cuda_sm10x_tcgen05_guardrail_trap_phase_invalid_during_alloc,@function
        .size           $__internal_1_$__cuda_sm10x_tcgen05_guardrail_trap_phase_invalid_during_alloc,($__internal_2_$__cuda_sm10x_tcgen05_guardrail_trap_unallocated_columns_being_dealloced - $__internal_1_$__cuda_sm10x_tcgen05_guardrail_trap_phase_invalid_during_alloc)
$__internal_1_$__cuda_sm10x_tcgen05_guardrail_trap_phase_invalid_during_alloc:
[----:B------:R-:W-:Y:S05]  /*7550*/  BPT.TRAP 0x1 ;  /* 0x000000040000795c */ /* 0x000fea0000300000 */
[----:B------:R-:W-:-:S04]  /*7560*/  IMAD.MOV.U32 R3, RZ, RZ, 0x0 ;  /* 0x00000000ff037424 */ /* 0x000fc800078e00ff */
[----:B------:R-:W-:Y:S05]  /*7570*/  RET.REL.NODEC R2 `(matmul_kernel) ;  /* 0xffffff8802a07950 */ /* 0x000fea0003c3ffff */
        .weak           $__internal_2_$__cuda_sm10x_tcgen05_guardrail_trap_unallocated_columns_being_dealloced
        .type           $__internal_2_$__cuda_sm10x_tcgen05_guardrail_trap_unallocated_columns_being_dealloced,@function
        .size           $__internal_2_$__cuda_sm10x_tcgen05_guardrail_trap_unallocated_columns_being_dealloced,(.L_x_20 - $__internal_2_$__cuda_sm10x_tcgen05_guardrail_trap_unallocated_columns_being_dealloced)
$__internal_2_$__cuda_sm10x_tcgen05_guardrail_trap_unallocated_columns_being_dealloced:
[----:B------:R-:W-:Y:S05]  /*7580*/  BPT.TRAP 0x1 ;  /* 0x000000040000795c */ /* 0x000fea0000300000 */
[----:B------:R-:W-:-:S04]  /*7590*/  IMAD.MOV.U32 R3, RZ, RZ, 0x0 ;  /* 0x00000000ff037424 */ /* 0x000fc800078e00ff */
[----:B------:R-:W-:Y:S05]  /*75a0*/  RET.REL.NODEC R2 `(matmul_kernel) ;  /* 0xffffff8802947950 */ /* 0x000fea0003c3ffff */
.L_x_17:
[----:B------:R-:W-:-:S00]  /*75b0*/  BRA `(.L_x_17) ;  /* 0xfffffffc00fc7947 */ /* 0x000fc0000383ffff */
[----:B------:R-:W-:-:S00]  /*75c0*/  NOP ;  /* 0x0000000000007918 */ /* 0x000fc00000000000 */
        /* <DEDUP_REMOVED lines=11> */
.L_x_20:


//--------------------- .nv.shared.matmul_kernel  --------------------------
	.section	.nv.shared.matmul_kernel,"aw",@nobits
	.sectionflags	@""
	.align	16
	.zero		1024


//--------------------- .nv.shared.reserved.0     --------------------------
	.section	.nv.shared.reserved.0,"aw",@nobits
	.align	8
	.weak		__nv_reservedSMEM_offset_0_alias
	.size		__nv_reservedSMEM_offset_0_alias, 0, 64
	.other		__nv_reservedSMEM_offset_0_alias,@"STO_CUDA_RESERVED_SHARED STV_DEFAULT"
__nv_reservedSMEM_offset_0_alias:
	.zero		0
.nv.shared.reserved.0:
	.zero		64
	.weak		__nv_reservedSMEM_allocation_phase
	.type		__nv_reservedSMEM_allocation_phase,@object
	.size		__nv_reservedSMEM_allocation_phase,(.L_0 - __nv_reservedSMEM_allocation_phase)
__nv_reservedSMEM_allocation_phase:
	.zero		1
.L_0:
	.zero		7
	.weak		__nv_reservedSMEM_devtool_atexit_pc
	.type		__nv_reservedSMEM_devtool_atexit_pc,@object
	.size		__nv_reservedSMEM_devtool_atexit_pc,(__nv_reservedSMEM_allocation_mask - __nv_reservedSMEM_devtool_atexit_pc)
__nv_reservedSMEM_devtool_atexit_pc:
	.zero		8
	.weak		__nv_reservedSMEM_allocation_mask
	.type		__nv_reservedSMEM_allocation_mask,@object
	.size		__nv_reservedSMEM_allocation_mask,(.L_2 - __nv_reservedSMEM_allocation_mask)
__nv_reservedSMEM_allocation_mask:
	.zero		4
.L_2:


//--------------------- .nv.constant0.matmul_kernel --------------------------
	.section	.nv.constant0.matmul_kernel,"a",@progbits
	.sectionflags	@""
	.align	4
.nv.constant0.matmul_kernel:
	.zero		976


//--------------------- SYMBOLS --------------------------

	.type		.nv.reservedSmem.offset0,@object
	.size		.nv.reservedSmem.offset0,0x4
	.type		.nv.reservedSmem.cap,@object
	.size		.nv.reservedSmem.cap,0x4
